	.target	sm_100a

	.elftype	@"ET_EXEC"


//--------------------- .note.nv.tkinfo           --------------------------
	.section	.note.nv.tkinfo,"",@"SHT_NOTE"
	.sectionflags	@"SHF_NOTE_NV_TKINFO"
	.tkinfo
        /*0018*/ 	.word	0x00000002
        /*0030*/ 	.string	""
        /*0030*/ 	.string	"ptxas"
        /*0030*/ 	.string	"Cuda compilation tools, release 13.0, V13.0.88"
        /*0030*/ 	.string	"Build cuda_13.0.r13.0/compiler.36424714_0"
        /*0030*/ 	.string	"-arch sm_100a -m 64 "



//--------------------- .note.nv.cuinfo           --------------------------
	.section	.note.nv.cuinfo,"",@"SHT_NOTE"
	.sectionflags	@"SHF_NOTE_NV_CUINFO"
        /*0018*/ 	.short	0x0002
        /*001a*/ 	.short	0x0064
        /*001c*/ 	.short	0x0082
	.zero		2


//--------------------- .nv.info                  --------------------------
	.section	.nv.info,"",@"SHT_CUDA_INFO"
	.align	4


	//----- nvinfo : EIATTR_REGCOUNT
	.align		4
        /*0000*/ 	.byte	0x04, 0x2f
        /*0002*/ 	.short	(.L_19 - .L_18)
	.align		4
.L_18:
        /*0004*/ 	.word	index@(_ZN7cutlass13device_kernelINS_4gemm6kernel13GemmUniversalIN4cute5tupleIJiiiiEEENS1_10collective13CollectiveMmaINS1_35MainloopSm100TmaUmmaWarpSpecializedILi8ELi2ELi4ENS5_IJNS4_1CILi8EEENSA_ILi1EEESC_EEEEENS5_IJNSA_ILi128EEENSA_ILi256EEENSA_ILi32EEEEEEfNS5_IJlSC_lEEEfSJ_NS4_8TiledMMAINS4_8MMA_AtomIJNS4_23SM100_MMA_TF32_2x1SM_SSINS_10tfloat32_tESN_fLi128ELi256ELNS4_4UMMA5MajorE0ELSP_0ELNSO_7ScaleInE0ELSQ_0EEEEEENS4_6LayoutINS5_IJSC_SC_SC_EEENS5_IJNSA_ILi0EEESV_SV_EEEEENS5_IJNS4_10UnderscoreESY_SY_EEEEENS4_18SM100_TMA_2SM_LOADENS4_14ComposedLayoutINS4_7SwizzleILi3ELi4ELi3EEENS4_18smem_ptr_flag_bitsILi32EEENST_INS5_IJSB_SH_EEENS5_IJSH_SC_EEEEEEEvNS4_8identityENS4_28SM100_TMA_2SM_LOAD_MULTICASTES1A_vS1B_EENS_8epilogue10collective18CollectiveEpilogueINS1E_23Sm100TmaWarpSpecializedILi4ELi2ELi16ELb1ELb0EEEJNS5_IJNSA_ILi64EEESG_SH_EEENS5_IJNST_IS1J_SC_EENST_INS5_IJNSA_ILi16EEENSA_ILi2EEEEEENS5_IJSC_SF_EEEEEEEEfSJ_fSJ_NS1E_6fusion15FusionCallbacksIS1I_NS1S_17LinearCombinationIffffLNS_15FloatRoundStyleE2EEES1K_S1R_JEEENS4_5SM1004TMEM4LOAD26SM100_TMEM_LOAD_32dp32b16xENS4_13SM90_TMA_LOADENS12_INS13_ILi2ELi4ELi3EEES16_NST_INS5_IJSB_S1M_EEENS5_IJS1M_SC_EEEEEEENS4_39AutoVectorizingCopyWithAssumedAlignmentILi128EEENS4_14SM90_TMA_STOREES27_S29_S29_EEEvvEEEEvNT_6ParamsE)
        /*0008*/ 	.word	0x0000004f


	//----- nvinfo : EIATTR_FRAME_SIZE
	.align		4
.L_19:
        /*000c*/ 	.byte	0x04, 0x11
        /*000e*/ 	.short	(.L_21 - .L_20)
	.align		4
.L_20:
        /*0010*/ 	.word	index@($__internal_2_$__cuda_sm10x_tcgen05_guardrail_trap_unallocated_columns_being_dealloced)
        /*0014*/ 	.word	0x00000000


	//----- nvinfo : EIATTR_FRAME_SIZE
	.align		4
.L_21:
        /*0018*/ 	.byte	0x04, 0x11
        /*001a*/ 	.short	(.L_23 - .L_22)
	.align		4
.L_22:
        /*001c*/ 	.word	index@($__internal_1_$__cuda_sm10x_tcgen05_guardrail_trap_phase_invalid_during_alloc)
        /*0020*/ 	.word	0x00000000


	//----- nvinfo : EIATTR_FRAME_SIZE
	.align		4
.L_23:
        /*0024*/ 	.byte	0x04, 0x11
        /*0026*/ 	.short	(.L_25 - .L_24)
	.align		4
.L_24:
        /*0028*/ 	.word	index@($__internal_0_$__cuda_sm10x_tcgen05_guardrail_trap_col_being_dealloced_not_returned_by_alloc)
        /*002c*/ 	.word	0x00000000


	//----- nvinfo : EIATTR_FRAME_SIZE
	.align		4
.L_25:
        /*0030*/ 	.byte	0x04, 0x11
        /*0032*/ 	.short	(.L_27 - .L_26)
	.align		4
.L_26:
        /*0034*/ 	.word	index@(_ZN7cutlass13device_kernelINS_4gemm6kernel13GemmUniversalIN4cute5tupleIJiiiiEEENS1_10collective13CollectiveMmaINS1_35MainloopSm100TmaUmmaWarpSpecializedILi8ELi2ELi4ENS5_IJNS4_1CILi8EEENSA_ILi1EEESC_EEEEENS5_IJNSA_ILi128EEENSA_ILi256EEENSA_ILi32EEEEEEfNS5_IJlSC_lEEEfSJ_NS4_8TiledMMAINS4_8MMA_AtomIJNS4_23SM100_MMA_TF32_2x1SM_SSINS_10tfloat32_tESN_fLi128ELi256ELNS4_4UMMA5MajorE0ELSP_0ELNSO_7ScaleInE0ELSQ_0EEEEEENS4_6LayoutINS5_IJSC_SC_SC_EEENS5_IJNSA_ILi0EEESV_SV_EEEEENS5_IJNS4_10UnderscoreESY_SY_EEEEENS4_18SM100_TMA_2SM_LOADENS4_14ComposedLayoutINS4_7SwizzleILi3ELi4ELi3EEENS4_18smem_ptr_flag_bitsILi32EEENST_INS5_IJSB_SH_EEENS5_IJSH_SC_EEEEEEEvNS4_8identityENS4_28SM100_TMA_2SM_LOAD_MULTICASTES1A_vS1B_EENS_8epilogue10collective18CollectiveEpilogueINS1E_23Sm100TmaWarpSpecializedILi4ELi2ELi16ELb1ELb0EEEJNS5_IJNSA_ILi64EEESG_SH_EEENS5_IJNST_IS1J_SC_EENST_INS5_IJNSA_ILi16EEENSA_ILi2EEEEEENS5_IJSC_SF_EEEEEEEEfSJ_fSJ_NS1E_6fusion15FusionCallbacksIS1I_NS1S_17LinearCombinationIffffLNS_15FloatRoundStyleE2EEES1K_S1R_JEEENS4_5SM1004TMEM4LOAD26SM100_TMEM_LOAD_32dp32b16xENS4_13SM90_TMA_LOADENS12_INS13_ILi2ELi4ELi3EEES16_NST_INS5_IJSB_S1M_EEENS5_IJS1M_SC_EEEEEEENS4_39AutoVectorizingCopyWithAssumedAlignmentILi128EEENS4_14SM90_TMA_STOREES27_S29_S29_EEEvvEEEEvNT_6ParamsE)
        /*0038*/ 	.word	0x00000000


	//----- nvinfo : EIATTR_MIN_STACK_SIZE
	.align		4
.L_27:
        /*003c*/ 	.byte	0x04, 0x12
        /*003e*/ 	.short	(.L_29 - .L_28)
	.align		4
.L_28:
        /*0040*/ 	.word	index@(_ZN7cutlass13device_kernelINS_4gemm6kernel13GemmUniversalIN4cute5tupleIJiiiiEEENS1_10collective13CollectiveMmaINS1_35MainloopSm100TmaUmmaWarpSpecializedILi8ELi2ELi4ENS5_IJNS4_1CILi8EEENSA_ILi1EEESC_EEEEENS5_IJNSA_ILi128EEENSA_ILi256EEENSA_ILi32EEEEEEfNS5_IJlSC_lEEEfSJ_NS4_8TiledMMAINS4_8MMA_AtomIJNS4_23SM100_MMA_TF32_2x1SM_SSINS_10tfloat32_tESN_fLi128ELi256ELNS4_4UMMA5MajorE0ELSP_0ELNSO_7ScaleInE0ELSQ_0EEEEEENS4_6LayoutINS5_IJSC_SC_SC_EEENS5_IJNSA_ILi0EEESV_SV_EEEEENS5_IJNS4_10UnderscoreESY_SY_EEEEENS4_18SM100_TMA_2SM_LOADENS4_14ComposedLayoutINS4_7SwizzleILi3ELi4ELi3EEENS4_18smem_ptr_flag_bitsILi32EEENST_INS5_IJSB_SH_EEENS5_IJSH_SC_EEEEEEEvNS4_8identityENS4_28SM100_TMA_2SM_LOAD_MULTICASTES1A_vS1B_EENS_8epilogue10collective18CollectiveEpilogueINS1E_23Sm100TmaWarpSpecializedILi4ELi2ELi16ELb1ELb0EEEJNS5_IJNSA_ILi64EEESG_SH_EEENS5_IJNST_IS1J_SC_EENST_INS5_IJNSA_ILi16EEENSA_ILi2EEEEEENS5_IJSC_SF_EEEEEEEEfSJ_fSJ_NS1E_6fusion15FusionCallbacksIS1I_NS1S_17LinearCombinationIffffLNS_15FloatRoundStyleE2EEES1K_S1R_JEEENS4_5SM1004TMEM4LOAD26SM100_TMEM_LOAD_32dp32b16xENS4_13SM90_TMA_LOADENS12_INS13_ILi2ELi4ELi3EEES16_NST_INS5_IJSB_S1M_EEENS5_IJS1M_SC_EEEEEEENS4_39AutoVectorizingCopyWithAssumedAlignmentILi128EEENS4_14SM90_TMA_STOREES27_S29_S29_EEEvvEEEEvNT_6ParamsE)
        /*0044*/ 	.word	0x00000000
.L_29:


//--------------------- .nv.compat                --------------------------
	.section	.nv.compat,"",@"SHT_CUDA_COMPAT_INFO"
	.align	4
        /*0000*/ 	.byte	0x02, 0x09, 0x01, 0x00, 0x02, 0x02, 0x02, 0x00, 0x02, 0x05, 0x05, 0x00, 0x03, 0x07, 0x01, 0x01
        /*0010*/ 	.byte	0x02, 0x03, 0x01, 0x00, 0x02, 0x06, 0x01, 0x00, 0x04, 0x0b, 0x08, 0x00, 0x09, 0x00, 0x00, 0x00
        /*0020*/ 	.byte	0x00, 0x00, 0x00, 0x00


//--------------------- .nv.info._ZN7cutlass13device_kernelINS_4gemm6kernel13GemmUniversalIN4cute5tupleIJiiiiEEENS1_10collective13CollectiveMmaINS1_35MainloopSm100TmaUmmaWarpSpecializedILi8ELi2ELi4ENS5_IJNS4_1CILi8EEENSA_ILi1EEESC_EEEEENS5_IJNSA_ILi128EEENSA_ILi256EEENSA_ILi32EEEEEEfNS5_IJlSC_lEEEfSJ_NS4_8TiledMMAINS4_8MMA_AtomIJNS4_23SM100_MMA_TF32_2x1SM_SSINS_10tfloat32_tESN_fLi128ELi256ELNS4_4UMMA5MajorE0ELSP_0ELNSO_7ScaleInE0ELSQ_0EEEEEENS4_6LayoutINS5_IJSC_SC_SC_EEENS5_IJNSA_ILi0EEESV_SV_EEEEENS5_IJNS4_10UnderscoreESY_SY_EEEEENS4_18SM100_TMA_2SM_LOADENS4_14ComposedLayoutINS4_7SwizzleILi3ELi4ELi3EEENS4_18smem_ptr_flag_bitsILi32EEENST_INS5_IJSB_SH_EEENS5_IJSH_SC_EEEEEEEvNS4_8identityENS4_28SM100_TMA_2SM_LOAD_MULTICASTES1A_vS1B_EENS_8epilogue10collective18CollectiveEpilogueINS1E_23Sm100TmaWarpSpecializedILi4ELi2ELi16ELb1ELb0EEEJNS5_IJNSA_ILi64EEESG_SH_EEENS5_IJNST_IS1J_SC_EENST_INS5_IJNSA_ILi16EEENSA_ILi2EEEEEENS5_IJSC_SF_EEEEEEEEfSJ_fSJ_NS1E_6fusion15FusionCallbacksIS1I_NS1S_17LinearCombinationIffffLNS_15FloatRoundStyleE2EEES1K_S1R_JEEENS4_5SM1004TMEM4LOAD26SM100_TMEM_LOAD_32dp32b16xENS4_13SM90_TMA_LOADENS12_INS13_ILi2ELi4ELi3EEES16_NST_INS5_IJSB_S1M_EEENS5_IJS1M_SC_EEEEEEENS4_39AutoVectorizingCopyWithAssumedAlignmentILi128EEENS4_14SM90_TMA_STOREES27_S29_S29_EEEvvEEEEvNT_6ParamsE --------------------------
	.section	.nv.info._ZN7cutlass13device_kernelINS_4gemm6kernel13GemmUniversalIN4cute5tupleIJiiiiEEENS1_10collective13CollectiveMmaINS1_35MainloopSm100TmaUmmaWarpSpecializedILi8ELi2ELi4ENS5_IJNS4_1CILi8EEENSA_ILi1EEESC_EEEEENS5_IJNSA_ILi128EEENSA_ILi256EEENSA_ILi32EEEEEEfNS5_IJlSC_lEEEfSJ_NS4_8TiledMMAINS4_8MMA_AtomIJNS4_23SM100_MMA_TF32_2x1SM_SSINS_10tfloat32_tESN_fLi128ELi256ELNS4_4UMMA5MajorE0ELSP_0ELNSO_7ScaleInE0ELSQ_0EEEEEENS4_6LayoutINS5_IJSC_SC_SC_EEENS5_IJNSA_ILi0EEESV_SV_EEEEENS5_IJNS4_10UnderscoreESY_SY_EEEEENS4_18SM100_TMA_2SM_LOADENS4_14ComposedLayoutINS4_7SwizzleILi3ELi4ELi3EEENS4_18smem_ptr_flag_bitsILi32EEENST_INS5_IJSB_SH_EEENS5_IJSH_SC_EEEEEEEvNS4_8identityENS4_28SM100_TMA_2SM_LOAD_MULTICASTES1A_vS1B_EENS_8epilogue10collective18CollectiveEpilogueINS1E_23Sm100TmaWarpSpecializedILi4ELi2ELi16ELb1ELb0EEEJNS5_IJNSA_ILi64EEESG_SH_EEENS5_IJNST_IS1J_SC_EENST_INS5_IJNSA_ILi16EEENSA_ILi2EEEEEENS5_IJSC_SF_EEEEEEEEfSJ_fSJ_NS1E_6fusion15FusionCallbacksIS1I_NS1S_17LinearCombinationIffffLNS_15FloatRoundStyleE2EEES1K_S1R_JEEENS4_5SM1004TMEM4LOAD26SM100_TMEM_LOAD_32dp32b16xENS4_13SM90_TMA_LOADENS12_INS13_ILi2ELi4ELi3EEES16_NST_INS5_IJSB_S1M_EEENS5_IJS1M_SC_EEEEEEENS4_39AutoVectorizingCopyWithAssumedAlignmentILi128EEENS4_14SM90_TMA_STOREES27_S29_S29_EEEvvEEEEvNT_6ParamsE,"",@"SHT_CUDA_INFO"
	.sectionflags	@""
	.align	4


	//----- nvinfo : EIATTR_CUDA_API_VERSION
	.align		4
        /*0000*/ 	.byte	0x04, 0x37
        /*0002*/ 	.short	(.L_31 - .L_30)
.L_30:
        /*0004*/ 	.word	0x00000082


	//----- nvinfo : EIATTR_KPARAM_INFO
	.align		4
.L_31:
        /*0008*/ 	.byte	0x04, 0x17
        /*000a*/ 	.short	(.L_33 - .L_32)
.L_32:
        /*000c*/ 	.word	0x00000000
        /*0010*/ 	.short	0x0000
        /*0012*/ 	.short	0x0000
        /*0014*/ 	.byte	0x00, 0xf0, 0x01, 0x20


	//----- nvinfo : EIATTR_AT_ENTRY_FRAGMENTS
	.align		4
.L_33:
        /*0018*/ 	.byte	0x04, 0x4f
        /*001a*/ 	.short	(.L_35 - .L_34)


	//   ....[0]....
.L_34:
        /*001c*/ 	.word	0x00000007


	//----- nvinfo : EIATTR_RESERVED_SMEM_USED
	.align		4
.L_35:
        /*0020*/ 	.byte	0x01, 0x41
	.zero		2


	//----- nvinfo : EIATTR_SPARSE_MMA_MASK
	.align		4
        /*0024*/ 	.byte	0x03, 0x50
        /*0026*/ 	.short	0x0000


	//----- nvinfo : EIATTR_TCGEN05_2CTA_USED
	.align		4
        /*0028*/ 	.byte	0x01, 0x52
	.zero		2


	//----- nvinfo : EIATTR_MAXREG_COUNT
	.align		4
        /*002c*/ 	.byte	0x03, 0x1b
        /*002e*/ 	.short	0x00ff


	//----- nvinfo : EIATTR_NUM_BARRIERS
	.align		4
        /*0030*/ 	.byte	0x02, 0x4c
        /*0032*/ 	.byte	0x07
	.zero		1


	//----- nvinfo : EIATTR_EXTERNS
	.align		4
        /*0034*/ 	.byte	0x04, 0x0f
        /*0036*/ 	.short	(.L_37 - .L_36)


	//   ....[0]....
	.align		4
.L_36:
        /*0038*/ 	.word	index@(__assertfail)


	//----- nvinfo : EIATTR_MERCURY_ISA_VERSION
	.align		4
.L_37:
        /*003c*/ 	.byte	0x03, 0x5f
        /*003e*/ 	.short	0x0101


	//----- nvinfo : EIATTR_INT_WARP_WIDE_INSTR_OFFSETS
	.align		4
        /*0040*/ 	.byte	0x04, 0x31
        /*0042*/ 	.short	(.L_39 - .L_38)


	//   ....[0]....
.L_38:
        /*0044*/ 	.word	0x00000e60


	//   ....[1]....
        /*0048*/ 	.word	0x00000f10


	//   ....[2]....
        /*004c*/ 	.word	0x000046f0


	//   ....[3]....
        /*0050*/ 	.word	0x00004720


	//   ....[4]....
        /*0054*/ 	.word	0x00004740


	//   ....[5]....
        /*0058*/ 	.word	0x00005340


	//   ....[6]....
        /*005c*/ 	.word	0x000053e0


	//   ....[7]....
        /*0060*/ 	.word	0x00005490


	//   ....[8]....
        /*0064*/ 	.word	0x00005500


	//   ....[9]....
        /*0068*/ 	.word	0x000055b0


	//   ....[10]....
        /*006c*/ 	.word	0x00005670


	//   ....[11]....
        /*0070*/ 	.word	0x000056e0


	//   ....[12]....
        /*0074*/ 	.word	0x00005790


	//   ....[13]....
        /*0078*/ 	.word	0x00005840


	//   ....[14]....
        /*007c*/ 	.word	0x000058b0


	//   ....[15]....
        /*0080*/ 	.word	0x00005970


	//   ....[16]....
        /*0084*/ 	.word	0x00005a30


	//   ....[17]....
        /*0088*/ 	.word	0x00005aa0


	//   ....[18]....
        /*008c*/ 	.word	0x00005b50


	//   ....[19]....
        /*0090*/ 	.word	0x00005c20


	//   ....[20]....
        /*0094*/ 	.word	0x00005c90


	//   ....[21]....
        /*0098*/ 	.word	0x00005d40


	//   ....[22]....
        /*009c*/ 	.word	0x00005e10


	//   ....[23]....
        /*00a0*/ 	.word	0x00005e80


	//   ....[24]....
        /*00a4*/ 	.word	0x00005f40


	//   ....[25]....
        /*00a8*/ 	.word	0x00006010


	//   ....[26]....
        /*00ac*/ 	.word	0x000060a0


	//   ....[27]....
        /*00b0*/ 	.word	0x00006170


	//   ....[28]....
        /*00b4*/ 	.word	0x00006280


	//----- nvinfo : EIATTR_COOP_GROUP_MASK_REGIDS
	.align		4
.L_39:
        /*00b8*/ 	.byte	0x04, 0x29
        /*00ba*/ 	.short	(.L_41 - .L_40)


	//   ....[0]....
.L_40:
        /*00bc*/ 	.word	0xffffffff


	//   ....[1]....
        /*00c0*/ 	.word	0xffffffff


	//   ....[2]....
        /*00c4*/ 	.word	0xffffffff


	//   ....[3]....
        /*00c8*/ 	.word	0xffffffff


	//   ....[4]....
        /*00cc*/ 	.word	0xffffffff


	//   ....[5]....
        /*00d0*/ 	.word	0xffffffff


	//   ....[6]....
        /*00d4*/ 	.word	0xffffffff


	//   ....[7]....
        /*00d8*/ 	.word	0xffffffff


	//   ....[8]....
        /*00dc*/ 	.word	0xffffffff


	//   ....[9]....
        /*00e0*/ 	.word	0xffffffff


	//   ....[10]....
        /*00e4*/ 	.word	0xffffffff


	//   ....[11]....
        /*00e8*/ 	.word	0xffffffff


	//   ....[12]....
        /*00ec*/ 	.word	0xffffffff


	//   ....[13]....
        /*00f0*/ 	.word	0xffffffff


	//----- nvinfo : EIATTR_COOP_GROUP_INSTR_OFFSETS
	.align		4
.L_41:
        /*00f4*/ 	.byte	0x04, 0x28
        /*00f6*/ 	.short	(.L_43 - .L_42)


	//   ....[0]....
.L_42:
        /*00f8*/ 	.word	0x000000b0


	//   ....[1]....
        /*00fc*/ 	.word	0x00000520


	//   ....[2]....
        /*0100*/ 	.word	0x00000770


	//   ....[3]....
        /*0104*/ 	.word	0x00000910


	//   ....[4]....
        /*0108*/ 	.word	0x00000a10


	//   ....[5]....
        /*010c*/ 	.word	0x00000b80


	//   ....[6]....
        /*0110*/ 	.word	0x00000d20


	//   ....[7]....
        /*0114*/ 	.word	0x00000f80


	//   ....[8]....
        /*0118*/ 	.word	0x000023a0


	//   ....[9]....
        /*011c*/ 	.word	0x000034d0


	//   ....[10]....
        /*0120*/ 	.word	0x000039a0


	//   ....[11]....
        /*0124*/ 	.word	0x000039d0


	//   ....[12]....
        /*0128*/ 	.word	0x000045f0


	//   ....[13]....
        /*012c*/ 	.word	0x00004800


	//----- nvinfo : EIATTR_VRC_CTA_INIT_COUNT
	.align		4
.L_43:
        /*0130*/ 	.byte	0x02, 0x4a
        /*0132*/ 	.byte	0x80
	.zero		1


	//----- nvinfo : EIATTR_SYSCALL_OFFSETS
	.align		4
        /*0134*/ 	.byte	0x04, 0x46
        /*0136*/ 	.short	(.L_45 - .L_44)


	//   ....[0]....
.L_44:
        /*0138*/ 	.word	0x00006e40


	//   ....[1]....
        /*013c*/ 	.word	0x00006f30


	//   ....[2]....
        /*0140*/ 	.word	0x000076f0


	//   ....[3]....
        /*0144*/ 	.word	0x00007eb0


	//   ....[4]....
        /*0148*/ 	.word	0x00008650


	//   ....[5]....
        /*014c*/ 	.word	0x00008e30


	//   ....[6]....
        /*0150*/ 	.word	0x00009610


	//   ....[7]....
        /*0154*/ 	.word	0x00009e10


	//   ....[8]....
        /*0158*/ 	.word	0x0000a5f0


	//   ....[9]....
        /*015c*/ 	.word	0x0000ad80


	//----- nvinfo : EIATTR_MBARRIER_INSTR_OFFSETS
	.align		4
.L_45:
        /*0160*/ 	.byte	0x04, 0x39
        /*0162*/ 	.short	(.L_47 - .L_46)


	//   ....[0]....
.L_46:
        /*0164*/ 	.word	0x00000660
        /*0168*/ 	.word	0x000000ff
        /*016c*/ 	.word	0x00000000
        /*0170*/ 	.short	0x0100
        /*0172*/ 	.byte	0x04
	.zero		1


	//   ....[1]....
        /*0174*/ 	.word	0x00000670
        /*0178*/ 	.word	0x000000ff
        /*017c*/ 	.word	0x00000040
        /*0180*/ 	.short	0x0100
        /*0182*/ 	.byte	0x04
	.zero		1


	//   ....[2]....
        /*0184*/ 	.word	0x00000680
        /*0188*/ 	.word	0x000000ff
        /*018c*/ 	.word	0x00000008
        /*0190*/ 	.short	0x0100
        /*0192*/ 	.byte	0x04
	.zero		1


	//   ....[3]....
        /*0194*/ 	.word	0x00000690
        /*0198*/ 	.word	0x000000ff
        /*019c*/ 	.word	0x00000048
        /*01a0*/ 	.short	0x0100
        /*01a2*/ 	.byte	0x04
	.zero		1


	//   ....[4]....
        /*01a4*/ 	.word	0x000006a0
        /*01a8*/ 	.word	0x000000ff
        /*01ac*/ 	.word	0x00000010
        /*01b0*/ 	.short	0x0100
        /*01b2*/ 	.byte	0x04
	.zero		1


	//   ....[5]....
        /*01b4*/ 	.word	0x000006b0
        /*01b8*/ 	.word	0x000000ff
        /*01bc*/ 	.word	0x00000050
        /*01c0*/ 	.short	0x0100
        /*01c2*/ 	.byte	0x04
	.zero		1


	//   ....[6]....
        /*01c4*/ 	.word	0x000006c0
        /*01c8*/ 	.word	0x000000ff
        /*01cc*/ 	.word	0x00000018
        /*01d0*/ 	.short	0x0100
        /*01d2*/ 	.byte	0x04
	.zero		1


	//   ....[7]....
        /*01d4*/ 	.word	0x000006d0
        /*01d8*/ 	.word	0x000000ff
        /*01dc*/ 	.word	0x00000058
        /*01e0*/ 	.short	0x0100
        /*01e2*/ 	.byte	0x04
	.zero		1


	//   ....[8]....
        /*01e4*/ 	.word	0x000006e0
        /*01e8*/ 	.word	0x000000ff
        /*01ec*/ 	.word	0x00000020
        /*01f0*/ 	.short	0x0100
        /*01f2*/ 	.byte	0x04
	.zero		1


	//   ....[9]....
        /*01f4*/ 	.word	0x000006f0
        /*01f8*/ 	.word	0x000000ff
        /*01fc*/ 	.word	0x00000060
        /*0200*/ 	.short	0x0100
        /*0202*/ 	.byte	0x04
	.zero		1


	//   ....[10]....
        /*0204*/ 	.word	0x00000700
        /*0208*/ 	.word	0x000000ff
        /*020c*/ 	.word	0x00000028
        /*0210*/ 	.short	0x0100
        /*0212*/ 	.byte	0x04
	.zero		1


	//   ....[11]....
        /*0214*/ 	.word	0x00000710
        /*0218*/ 	.word	0x000000ff
        /*021c*/ 	.word	0x00000068
        /*0220*/ 	.short	0x0100
        /*0222*/ 	.byte	0x04
	.zero		1


	//   ....[12]....
        /*0224*/ 	.word	0x00000720
        /*0228*/ 	.word	0x000000ff
        /*022c*/ 	.word	0x00000030
        /*0230*/ 	.short	0x0100
        /*0232*/ 	.byte	0x04
	.zero		1


	//   ....[13]....
        /*0234*/ 	.word	0x00000730
        /*0238*/ 	.word	0x000000ff
        /*023c*/ 	.word	0x00000070
        /*0240*/ 	.short	0x0100
        /*0242*/ 	.byte	0x04
	.zero		1


	//   ....[14]....
        /*0244*/ 	.word	0x00000740
        /*0248*/ 	.word	0x000000ff
        /*024c*/ 	.word	0x00000038
        /*0250*/ 	.short	0x0100
        /*0252*/ 	.byte	0x04
	.zero		1


	//   ....[15]....
        /*0254*/ 	.word	0x00000750
        /*0258*/ 	.word	0x000000ff
        /*025c*/ 	.word	0x00000078
        /*0260*/ 	.short	0x0100
        /*0262*/ 	.byte	0x04
	.zero		1


	//   ....[16]....
        /*0264*/ 	.word	0x00000880
        /*0268*/ 	.word	0x000000ff
        /*026c*/ 	.word	0x00000080
        /*0270*/ 	.short	0x0100
        /*0272*/ 	.byte	0x04
	.zero		1


	//   ....[17]....
        /*0274*/ 	.word	0x00000890
        /*0278*/ 	.word	0x000000ff
        /*027c*/ 	.word	0x000000a0
        /*0280*/ 	.short	0x0100
        /*0282*/ 	.byte	0x04
	.zero		1


	//   ....[18]....
        /*0284*/ 	.word	0x000008a0
        /*0288*/ 	.word	0x000000ff
        /*028c*/ 	.word	0x00000088
        /*0290*/ 	.short	0x0100
        /*0292*/ 	.byte	0x04
	.zero		1


	//   ....[19]....
        /*0294*/ 	.word	0x000008b0
        /*0298*/ 	.word	0x000000ff
        /*029c*/ 	.word	0x000000a8
        /*02a0*/ 	.short	0x0100
        /*02a2*/ 	.byte	0x04
	.zero		1


	//   ....[20]....
        /*02a4*/ 	.word	0x000008c0
        /*02a8*/ 	.word	0x000000ff
        /*02ac*/ 	.word	0x00000090
        /*02b0*/ 	.short	0x0100
        /*02b2*/ 	.byte	0x04
	.zero		1


	//   ....[21]....
        /*02b4*/ 	.word	0x000008d0
        /*02b8*/ 	.word	0x000000ff
        /*02bc*/ 	.word	0x000000b0
        /*02c0*/ 	.short	0x0100
        /*02c2*/ 	.byte	0x04
	.zero		1


	//   ....[22]....
        /*02c4*/ 	.word	0x000008e0
        /*02c8*/ 	.word	0x000000ff
        /*02cc*/ 	.word	0x00000098
        /*02d0*/ 	.short	0x0100
        /*02d2*/ 	.byte	0x04
	.zero		1


	//   ....[23]....
        /*02d4*/ 	.word	0x000008f0
        /*02d8*/ 	.word	0x000000ff
        /*02dc*/ 	.word	0x000000b8
        /*02e0*/ 	.short	0x0100
        /*02e2*/ 	.byte	0x04
	.zero		1


	//   ....[24]....
        /*02e4*/ 	.word	0x000009e0
        /*02e8*/ 	.word	0x000000ff
        /*02ec*/ 	.word	0x000000c0
        /*02f0*/ 	.short	0x0100
        /*02f2*/ 	.byte	0x06
	.zero		1


	//   ....[25]....
        /*02f4*/ 	.word	0x000009f0
        /*02f8*/ 	.word	0x000000ff
        /*02fc*/ 	.word	0x000000c8
        /*0300*/ 	.short	0x0100
        /*0302*/ 	.byte	0x06
	.zero		1


	//   ....[26]....
        /*0304*/ 	.word	0x00000b30
        /*0308*/ 	.word	0x000000ff
        /*030c*/ 	.word	0x000000d0
        /*0310*/ 	.short	0x0100
        /*0312*/ 	.byte	0x06
	.zero		1


	//   ....[27]....
        /*0314*/ 	.word	0x00000b40
        /*0318*/ 	.word	0x000000ff
        /*031c*/ 	.word	0x000000e0
        /*0320*/ 	.short	0x0100
        /*0322*/ 	.byte	0x06
	.zero		1


	//   ....[28]....
        /*0324*/ 	.word	0x00000b50
        /*0328*/ 	.word	0x000000ff
        /*032c*/ 	.word	0x000000d8
        /*0330*/ 	.short	0x0100
        /*0332*/ 	.byte	0x06
	.zero		1


	//   ....[29]....
        /*0334*/ 	.word	0x00000b60
        /*0338*/ 	.word	0x000000ff
        /*033c*/ 	.word	0x000000e8
        /*0340*/ 	.short	0x0100
        /*0342*/ 	.byte	0x06
	.zero		1


	//   ....[30]....
        /*0344*/ 	.word	0x00000c90
        /*0348*/ 	.word	0x000000ff
        /*034c*/ 	.word	0x000000f0
        /*0350*/ 	.short	0x0100
        /*0352*/ 	.byte	0x04
	.zero		1


	//   ....[31]....
        /*0354*/ 	.word	0x00000ca0
        /*0358*/ 	.word	0x000000ff
        /*035c*/ 	.word	0x00000110
        /*0360*/ 	.short	0x0100
        /*0362*/ 	.byte	0x04
	.zero		1


	//   ....[32]....
        /*0364*/ 	.word	0x00000cb0
        /*0368*/ 	.word	0x000000ff
        /*036c*/ 	.word	0x000000f8
        /*0370*/ 	.short	0x0100
        /*0372*/ 	.byte	0x04
	.zero		1


	//   ....[33]....
        /*0374*/ 	.word	0x00000cc0
        /*0378*/ 	.word	0x000000ff
        /*037c*/ 	.word	0x00000118
        /*0380*/ 	.short	0x0100
        /*0382*/ 	.byte	0x04
	.zero		1


	//   ....[34]....
        /*0384*/ 	.word	0x00000cd0
        /*0388*/ 	.word	0x000000ff
        /*038c*/ 	.word	0x00000100
        /*0390*/ 	.short	0x0100
        /*0392*/ 	.byte	0x04
	.zero		1


	//   ....[35]....
        /*0394*/ 	.word	0x00000ce0
        /*0398*/ 	.word	0x000000ff
        /*039c*/ 	.word	0x00000120
        /*03a0*/ 	.short	0x0100
        /*03a2*/ 	.byte	0x04
	.zero		1


	//   ....[36]....
        /*03a4*/ 	.word	0x00000cf0
        /*03a8*/ 	.word	0x000000ff
        /*03ac*/ 	.word	0x00000108
        /*03b0*/ 	.short	0x0100
        /*03b2*/ 	.byte	0x04
	.zero		1


	//   ....[37]....
        /*03b4*/ 	.word	0x00000d00
        /*03b8*/ 	.word	0x000000ff
        /*03bc*/ 	.word	0x00000128
        /*03c0*/ 	.short	0x0100
        /*03c2*/ 	.byte	0x04
	.zero		1


	//   ....[38]....
        /*03c4*/ 	.word	0x00000e00
        /*03c8*/ 	.word	0x000000ff
        /*03cc*/ 	.word	0x00000130
        /*03d0*/ 	.short	0x0100
        /*03d2*/ 	.byte	0x04
	.zero		1


	//   ....[39]....
        /*03d4*/ 	.word	0x00000e10
        /*03d8*/ 	.word	0x000000ff
        /*03dc*/ 	.word	0x00000140
        /*03e0*/ 	.short	0x0100
        /*03e2*/ 	.byte	0x04
	.zero		1


	//   ....[40]....
        /*03e4*/ 	.word	0x00000e20
        /*03e8*/ 	.word	0x000000ff
        /*03ec*/ 	.word	0x00000138
        /*03f0*/ 	.short	0x0100
        /*03f2*/ 	.byte	0x04
	.zero		1


	//   ....[41]....
        /*03f4*/ 	.word	0x00000e30
        /*03f8*/ 	.word	0x000000ff
        /*03fc*/ 	.word	0x00000148
        /*0400*/ 	.short	0x0100
        /*0402*/ 	.byte	0x04
	.zero		1


	//   ....[42]....
        /*0404*/ 	.word	0x00000f30
        /*0408*/ 	.word	0x000000ff
        /*040c*/ 	.word	0x00000150
        /*0410*/ 	.short	0x0100
        /*0412*/ 	.byte	0x06
	.zero		1


	//   ....[43]....
        /*0414*/ 	.word	0x00001be0
        /*0418*/ 	.word	0x00000000
        /*041c*/ 	.word	0x00000140
        /*0420*/ 	.short	0x010a
        /*0422*/ 	.byte	0xff
	.zero		1


	//   ....[44]....
        /*0424*/ 	.word	0x00001c10
        /*0428*/ 	.word	0x00000000
        /*042c*/ 	.word	0x00000130
        /*0430*/ 	.short	0x0101
        /*0432*/ 	.byte	0xff
	.zero		1


	//   ....[45]....
        /*0434*/ 	.word	0x00001cb0
        /*0438*/ 	.word	0x000000ff
        /*043c*/ 	.word	0x00000040
        /*0440*/ 	.short	0x010a
        /*0442*/ 	.byte	0x04
	.zero		1


	//   ....[46]....
        /*0444*/ 	.word	0x00001d80
        /*0448*/ 	.word	0x000000ff
        /*044c*/ 	.word	0x00000040
        /*0450*/ 	.short	0x010a
        /*0452*/ 	.byte	0x21
	.zero		1


	//   ....[47]....
        /*0454*/ 	.word	0x00001f30
        /*0458*/ 	.word	0x000000ff
        /*045c*/ 	.word	0x00000040
        /*0460*/ 	.short	0x010a
        /*0462*/ 	.byte	0x05
	.zero		1


	//   ....[48]....
        /*0464*/ 	.word	0x00002050
        /*0468*/ 	.word	0x000000ff
        /*046c*/ 	.word	0x000000c8
        /*0470*/ 	.short	0x0101
        /*0472*/ 	.byte	0x0d
	.zero		1


	//   ....[49]....
        /*0474*/ 	.word	0x00002070
        /*0478*/ 	.word	0x000000ff
        /*047c*/ 	.word	0x00000040
        /*0480*/ 	.short	0x010a
        /*0482*/ 	.byte	0x04
	.zero		1


	//   ....[50]....
        /*0484*/ 	.word	0x000020f0
        /*0488*/ 	.word	0x000000ff
        /*048c*/ 	.word	0x00000040
        /*0490*/ 	.short	0x010a
        /*0492*/ 	.byte	0x09
	.zero		1


	//   ....[51]....
        /*0494*/ 	.word	0x000022c0
        /*0498*/ 	.word	0x000000ff
        /*049c*/ 	.word	0x00000040
        /*04a0*/ 	.short	0x010a
        /*04a2*/ 	.byte	0x05
	.zero		1


	//   ....[52]....
        /*04a4*/ 	.word	0x000023d0
        /*04a8*/ 	.word	0x00000003
        /*04ac*/ 	.word	0x000000d0
        /*04b0*/ 	.short	0x010a
        /*04b2*/ 	.byte	0xff
	.zero		1


	//   ....[53]....
        /*04b4*/ 	.word	0x00002520
        /*04b8*/ 	.word	0x00000000
        /*04bc*/ 	.word	0x00000000
        /*04c0*/ 	.short	0x0101
        /*04c2*/ 	.byte	0xff
	.zero		1


	//   ....[54]....
        /*04c4*/ 	.word	0x00002ae0
        /*04c8*/ 	.word	0x000000ff
        /*04cc*/ 	.word	0x00000000
        /*04d0*/ 	.short	0x010a
        /*04d2*/ 	.byte	0x04
	.zero		1


	//   ....[55]....
        /*04d4*/ 	.word	0x00002b70
        /*04d8*/ 	.word	0x000000ff
        /*04dc*/ 	.word	0x00000000
        /*04e0*/ 	.short	0x010a
        /*04e2*/ 	.byte	0x05
	.zero		1


	//   ....[56]....
        /*04e4*/ 	.word	0x00002c00
        /*04e8*/ 	.word	0x000000ff
        /*04ec*/ 	.word	0x00000000
        /*04f0*/ 	.short	0x010a
        /*04f2*/ 	.byte	0x05
	.zero		1


	//   ....[57]....
        /*04f4*/ 	.word	0x00002c90
        /*04f8*/ 	.word	0x000000ff
        /*04fc*/ 	.word	0x00000000
        /*0500*/ 	.short	0x010a
        /*0502*/ 	.byte	0x05
	.zero		1


	//   ....[58]....
        /*0504*/ 	.word	0x00002d20
        /*0508*/ 	.word	0x000000ff
        /*050c*/ 	.word	0x00000000
        /*0510*/ 	.short	0x010a
        /*0512*/ 	.byte	0x05
	.zero		1


	//   ....[59]....
        /*0514*/ 	.word	0x00002db0
        /*0518*/ 	.word	0x000000ff
        /*051c*/ 	.word	0x00000000
        /*0520*/ 	.short	0x010a
        /*0522*/ 	.byte	0x05
	.zero		1


	//   ....[60]....
        /*0524*/ 	.word	0x00002e40
        /*0528*/ 	.word	0x000000ff
        /*052c*/ 	.word	0x00000000
        /*0530*/ 	.short	0x010a
        /*0532*/ 	.byte	0x05
	.zero		1


	//   ....[61]....
        /*0534*/ 	.word	0x00002ee0
        /*0538*/ 	.word	0x00000000
        /*053c*/ 	.word	0x00000000
        /*0540*/ 	.short	0x010a
        /*0542*/ 	.byte	0xff
	.zero		1


	//   ....[62]....
        /*0544*/ 	.word	0x00003020
        /*0548*/ 	.word	0x00000000
        /*054c*/ 	.word	0x00000130
        /*0550*/ 	.short	0x010a
        /*0552*/ 	.byte	0xff
	.zero		1


	//   ....[63]....
        /*0554*/ 	.word	0x00003090
        /*0558*/ 	.word	0x00000000
        /*055c*/ 	.word	0x00000000
        /*0560*/ 	.short	0x0101
        /*0562*/ 	.byte	0xff
	.zero		1


	//   ....[64]....
        /*0564*/ 	.word	0x000030b0
        /*0568*/ 	.word	0x000000ff
        /*056c*/ 	.word	0x000000e0
        /*0570*/ 	.short	0x010a
        /*0572*/ 	.byte	0x04
	.zero		1


	//   ....[65]....
        /*0574*/ 	.word	0x000031d0
        /*0578*/ 	.word	0x00000000
        /*057c*/ 	.word	0x000000d0
        /*0580*/ 	.short	0x010a
        /*0582*/ 	.byte	0xff
	.zero		1


	//   ....[66]....
        /*0584*/ 	.word	0x000032d0
        /*0588*/ 	.word	0x00000000
        /*058c*/ 	.word	0x00000000
        /*0590*/ 	.short	0x0101
        /*0592*/ 	.byte	0xff
	.zero		1


	//   ....[67]....
        /*0594*/ 	.word	0x00003360
        /*0598*/ 	.word	0x000000ff
        /*059c*/ 	.word	0x000000e0
        /*05a0*/ 	.short	0x0106
        /*05a2*/ 	.byte	0x04
	.zero		1


	//   ....[68]....
        /*05a4*/ 	.word	0x00003380
        /*05a8*/ 	.word	0x000000ff
        /*05ac*/ 	.word	0x000000e0
        /*05b0*/ 	.short	0x010a
        /*05b2*/ 	.byte	0x04
	.zero		1


	//   ....[69]....
        /*05b4*/ 	.word	0x00003410
        /*05b8*/ 	.word	0x000000ff
        /*05bc*/ 	.word	0x000000e0
        /*05c0*/ 	.short	0x0106
        /*05c2*/ 	.byte	0x07
	.zero		1


	//   ....[70]....
        /*05c4*/ 	.word	0x00003450
        /*05c8*/ 	.word	0x00000000
        /*05cc*/ 	.word	0x000000e0
        /*05d0*/ 	.short	0x010a
        /*05d2*/ 	.byte	0xff
	.zero		1


	//   ....[71]....
        /*05d4*/ 	.word	0x000036a0
        /*05d8*/ 	.word	0x000000ff
        /*05dc*/ 	.word	0x00000008
        /*05e0*/ 	.short	0x010a
        /*05e2*/ 	.byte	0x05
	.zero		1


	//   ....[72]....
        /*05e4*/ 	.word	0x000036c0
        /*05e8*/ 	.word	0x000000ff
        /*05ec*/ 	.word	0x00000008
        /*05f0*/ 	.short	0x010a
        /*05f2*/ 	.byte	0x05
	.zero		1


	//   ....[73]....
        /*05f4*/ 	.word	0x00003850
        /*05f8*/ 	.word	0x000000ff
        /*05fc*/ 	.word	0x00000008
        /*0600*/ 	.short	0x010a
        /*0602*/ 	.byte	0x05
	.zero		1


	//   ....[74]....
        /*0604*/ 	.word	0x00003870
        /*0608*/ 	.word	0x000000ff
        /*060c*/ 	.word	0x00000008
        /*0610*/ 	.short	0x010a
        /*0612*/ 	.byte	0x05
	.zero		1


	//   ....[75]....
        /*0614*/ 	.word	0x00003930
        /*0618*/ 	.word	0x000000ff
        /*061c*/ 	.word	0x00000000
        /*0620*/ 	.short	0x0101
        /*0622*/ 	.byte	0x04
	.zero		1


	//   ....[76]....
        /*0624*/ 	.word	0x00003c70
        /*0628*/ 	.word	0x00000000
        /*062c*/ 	.word	0x000000d0
        /*0630*/ 	.short	0x010a
        /*0632*/ 	.byte	0xff
	.zero		1


	//   ....[77]....
        /*0634*/ 	.word	0x00003d30
        /*0638*/ 	.word	0x00000000
        /*063c*/ 	.word	0x00000000
        /*0640*/ 	.short	0x0101
        /*0642*/ 	.byte	0xff
	.zero		1


	//   ....[78]....
        /*0644*/ 	.word	0x00003df0
        /*0648*/ 	.word	0x000000ff
        /*064c*/ 	.word	0x00000000
        /*0650*/ 	.short	0x010a
        /*0652*/ 	.byte	0x04
	.zero		1


	//   ....[79]....
        /*0654*/ 	.word	0x00003e00
        /*0658*/ 	.word	0x000000ff
        /*065c*/ 	.word	0x00000110
        /*0660*/ 	.short	0x010a
        /*0662*/ 	.byte	0x1f
	.zero		1


	//   ....[80]....
        /*0664*/ 	.word	0x00003eb0
        /*0668*/ 	.word	0x000000ff
        /*066c*/ 	.word	0x00000000
        /*0670*/ 	.short	0x010a
        /*0672*/ 	.byte	0x05
	.zero		1


	//   ....[81]....
        /*0674*/ 	.word	0x00003fe0
        /*0678*/ 	.word	0x000000ff
        /*067c*/ 	.word	0x00000000
        /*0680*/ 	.short	0x010a
        /*0682*/ 	.byte	0x04
	.zero		1


	//   ....[82]....
        /*0684*/ 	.word	0x000042e0
        /*0688*/ 	.word	0x000000ff
        /*068c*/ 	.word	0x00000000
        /*0690*/ 	.short	0x010a
        /*0692*/ 	.byte	0x04
	.zero		1


	//   ....[83]....
        /*0694*/ 	.word	0x00004370
        /*0698*/ 	.word	0x000000ff
        /*069c*/ 	.word	0x00000000
        /*06a0*/ 	.short	0x010a
        /*06a2*/ 	.byte	0x05
	.zero		1


	//   ....[84]....
        /*06a4*/ 	.word	0x00004400
        /*06a8*/ 	.word	0x000000ff
        /*06ac*/ 	.word	0x00000000
        /*06b0*/ 	.short	0x010a
        /*06b2*/ 	.byte	0x05
	.zero		1


	//   ....[85]....
        /*06b4*/ 	.word	0x000044a0
        /*06b8*/ 	.word	0x00000000
        /*06bc*/ 	.word	0x00000000
        /*06c0*/ 	.short	0x010a
        /*06c2*/ 	.byte	0xff
	.zero		1


	//   ....[86]....
        /*06c4*/ 	.word	0x000044e0
        /*06c8*/ 	.word	0x00000000
        /*06cc*/ 	.word	0x00000000
        /*06d0*/ 	.short	0x010a
        /*06d2*/ 	.byte	0xff
	.zero		1


	//   ....[87]....
        /*06d4*/ 	.word	0x00004550
        /*06d8*/ 	.word	0x000000ff
        /*06dc*/ 	.word	0x00000000
        /*06e0*/ 	.short	0x0101
        /*06e2*/ 	.byte	0x04
	.zero		1


	//   ....[88]....
        /*06e4*/ 	.word	0x00004590
        /*06e8*/ 	.word	0x000000ff
        /*06ec*/ 	.word	0x00000150
        /*06f0*/ 	.short	0x010a
        /*06f2*/ 	.byte	0x1a
	.zero		1


	//   ....[89]....
        /*06f4*/ 	.word	0x000045e0
        /*06f8*/ 	.word	0x000000ff
        /*06fc*/ 	.word	0x00000000
        /*0700*/ 	.short	0x0101
        /*0702*/ 	.byte	0x04
	.zero		1


	//   ....[90]....
        /*0704*/ 	.word	0x00004af0
        /*0708*/ 	.word	0x00000008
        /*070c*/ 	.word	0x000000d0
        /*0710*/ 	.short	0x010a
        /*0712*/ 	.byte	0xff
	.zero		1


	//   ....[91]....
        /*0714*/ 	.word	0x00004c60
        /*0718*/ 	.word	0x00000000
        /*071c*/ 	.word	0x00000000
        /*0720*/ 	.short	0x0101
        /*0722*/ 	.byte	0xff
	.zero		1


	//   ....[92]....
        /*0724*/ 	.word	0x00005150
        /*0728*/ 	.word	0x000000ff
        /*072c*/ 	.word	0x000000c8
        /*0730*/ 	.short	0x010a
        /*0732*/ 	.byte	0x15
	.zero		1


	//   ....[93]....
        /*0734*/ 	.word	0x000052e0
        /*0738*/ 	.word	0x000000ff
        /*073c*/ 	.word	0x000000a0
        /*0740*/ 	.short	0x010a
        /*0742*/ 	.byte	0x15
	.zero		1


	//   ....[94]....
        /*0744*/ 	.word	0x000054b0
        /*0748*/ 	.word	0x000000ff
        /*074c*/ 	.word	0x00000080
        /*0750*/ 	.short	0x010b
        /*0752*/ 	.byte	0x15
	.zero		1


	//   ....[95]....
        /*0754*/ 	.word	0x000054c0
        /*0758*/ 	.word	0x000000ff
        /*075c*/ 	.word	0x00000000
        /*0760*/ 	.short	0x0101
        /*0762*/ 	.byte	0x25
	.zero		1


	//   ....[96]....
        /*0764*/ 	.word	0x000054d0
        /*0768*/ 	.word	0x000000ff
        /*076c*/ 	.word	0x000000a8
        /*0770*/ 	.short	0x010a
        /*0772*/ 	.byte	0x15
	.zero		1


	//   ....[97]....
        /*0774*/ 	.word	0x00005690
        /*0778*/ 	.word	0x000000ff
        /*077c*/ 	.word	0x00000088
        /*0780*/ 	.short	0x010b
        /*0782*/ 	.byte	0x15
	.zero		1


	//   ....[98]....
        /*0784*/ 	.word	0x000056a0
        /*0788*/ 	.word	0x000000ff
        /*078c*/ 	.word	0x00000000
        /*0790*/ 	.short	0x0101
        /*0792*/ 	.byte	0x1f
	.zero		1


	//   ....[99]....
        /*0794*/ 	.word	0x000056b0
        /*0798*/ 	.word	0x000000ff
        /*079c*/ 	.word	0x000000b0
        /*07a0*/ 	.short	0x010a
        /*07a2*/ 	.byte	0x15
	.zero		1


	//   ....[100]....
        /*07a4*/ 	.word	0x00005860
        /*07a8*/ 	.word	0x000000ff
        /*07ac*/ 	.word	0x00000090
        /*07b0*/ 	.short	0x010b
        /*07b2*/ 	.byte	0x15
	.zero		1


	//   ....[101]....
        /*07b4*/ 	.word	0x00005870
        /*07b8*/ 	.word	0x000000ff
        /*07bc*/ 	.word	0x00000000
        /*07c0*/ 	.short	0x0101
        /*07c2*/ 	.byte	0x1e
	.zero		1


	//   ....[102]....
        /*07c4*/ 	.word	0x00005880
        /*07c8*/ 	.word	0x000000ff
        /*07cc*/ 	.word	0x000000b8
        /*07d0*/ 	.short	0x010a
        /*07d2*/ 	.byte	0x15
	.zero		1


	//   ....[103]....
        /*07d4*/ 	.word	0x00005a50
        /*07d8*/ 	.word	0x000000ff
        /*07dc*/ 	.word	0x00000098
        /*07e0*/ 	.short	0x010b
        /*07e2*/ 	.byte	0x15
	.zero		1


	//   ....[104]....
        /*07e4*/ 	.word	0x00005a60
        /*07e8*/ 	.word	0x000000ff
        /*07ec*/ 	.word	0x00000000
        /*07f0*/ 	.short	0x0101
        /*07f2*/ 	.byte	0x1d
	.zero		1


	//   ....[105]....
        /*07f4*/ 	.word	0x00005a70
        /*07f8*/ 	.word	0x000000ff
        /*07fc*/ 	.word	0x000000a0
        /*0800*/ 	.short	0x010a
        /*0802*/ 	.byte	0x15
	.zero		1


	//   ....[106]....
        /*0804*/ 	.word	0x00005c40
        /*0808*/ 	.word	0x000000ff
        /*080c*/ 	.word	0x00000080
        /*0810*/ 	.short	0x010b
        /*0812*/ 	.byte	0x15
	.zero		1


	//   ....[107]....
        /*0814*/ 	.word	0x00005c50
        /*0818*/ 	.word	0x000000ff
        /*081c*/ 	.word	0x00000000
        /*0820*/ 	.short	0x0101
        /*0822*/ 	.byte	0x25
	.zero		1


	//   ....[108]....
        /*0824*/ 	.word	0x00005c60
        /*0828*/ 	.word	0x000000ff
        /*082c*/ 	.word	0x000000a8
        /*0830*/ 	.short	0x010a
        /*0832*/ 	.byte	0x15
	.zero		1


	//   ....[109]....
        /*0834*/ 	.word	0x00005e30
        /*0838*/ 	.word	0x000000ff
        /*083c*/ 	.word	0x00000088
        /*0840*/ 	.short	0x010b
        /*0842*/ 	.byte	0x15
	.zero		1


	//   ....[110]....
        /*0844*/ 	.word	0x00005e40
        /*0848*/ 	.word	0x000000ff
        /*084c*/ 	.word	0x00000000
        /*0850*/ 	.short	0x0101
        /*0852*/ 	.byte	0x1f
	.zero		1


	//   ....[111]....
        /*0854*/ 	.word	0x00005e50
        /*0858*/ 	.word	0x000000ff
        /*085c*/ 	.word	0x000000b0
        /*0860*/ 	.short	0x010a
        /*0862*/ 	.byte	0x15
	.zero		1


	//   ....[112]....
        /*0864*/ 	.word	0x00006030
        /*0868*/ 	.word	0x000000ff
        /*086c*/ 	.word	0x00000090
        /*0870*/ 	.short	0x010b
        /*0872*/ 	.byte	0x15
	.zero		1


	//   ....[113]....
        /*0874*/ 	.word	0x00006040
        /*0878*/ 	.word	0x000000ff
        /*087c*/ 	.word	0x00000000
        /*0880*/ 	.short	0x0101
        /*0882*/ 	.byte	0x1e
	.zero		1


	//   ....[114]....
        /*0884*/ 	.word	0x00006050
        /*0888*/ 	.word	0x000000ff
        /*088c*/ 	.word	0x000000b8
        /*0890*/ 	.short	0x010a
        /*0892*/ 	.byte	0x15
	.zero		1


	//   ....[115]....
        /*0894*/ 	.word	0x000062a0
        /*0898*/ 	.word	0x000000ff
        /*089c*/ 	.word	0x00000098
        /*08a0*/ 	.short	0x010b
        /*08a2*/ 	.byte	0x15
	.zero		1


	//   ....[116]....
        /*08a4*/ 	.word	0x000062b0
        /*08a8*/ 	.word	0x000000ff
        /*08ac*/ 	.word	0x00000000
        /*08b0*/ 	.short	0x0101
        /*08b2*/ 	.byte	0x1d
	.zero		1


	//   ....[117]....
        /*08b4*/ 	.word	0x000062d0
        /*08b8*/ 	.word	0x000000ff
        /*08bc*/ 	.word	0x000000a0
        /*08c0*/ 	.short	0x010a
        /*08c2*/ 	.byte	0x15
	.zero		1


	//   ....[118]....
        /*08c4*/ 	.word	0x000062f0
        /*08c8*/ 	.word	0x000000ff
        /*08cc*/ 	.word	0x000000a8
        /*08d0*/ 	.short	0x010a
        /*08d2*/ 	.byte	0x15
	.zero		1


	//   ....[119]....
        /*08d4*/ 	.word	0x00006310
        /*08d8*/ 	.word	0x000000ff
        /*08dc*/ 	.word	0x000000b0
        /*08e0*/ 	.short	0x010a
        /*08e2*/ 	.byte	0x15
	.zero		1


	//   ....[120]....
        /*08e4*/ 	.word	0x00006360
        /*08e8*/ 	.word	0x00000002
        /*08ec*/ 	.word	0x000000b8
        /*08f0*/ 	.short	0x010a
        /*08f2*/ 	.byte	0xff
	.zero		1


	//   ....[121]....
        /*08f4*/ 	.word	0x000066d0
        /*08f8*/ 	.word	0x00000003
        /*08fc*/ 	.word	0x000000d0
        /*0900*/ 	.short	0x010a
        /*0902*/ 	.byte	0xff
	.zero		1


	//   ....[122]....
        /*0904*/ 	.word	0x00006850
        /*0908*/ 	.word	0x00000000
        /*090c*/ 	.word	0x00000000
        /*0910*/ 	.short	0x0101
        /*0912*/ 	.byte	0xff
	.zero		1


	//   ....[123]....
        /*0914*/ 	.word	0x000073c0
        /*0918*/ 	.word	0x000000ff
        /*091c*/ 	.word	0x00000080
        /*0920*/ 	.short	0x010a
        /*0922*/ 	.byte	0x2b
	.zero		1


	//   ....[124]....
        /*0924*/ 	.word	0x000073f0
        /*0928*/ 	.word	0x00000047
        /*092c*/ 	.word	0x000000f0
        /*0930*/ 	.short	0x010a
        /*0932*/ 	.byte	0xff
	.zero		1


	//   ....[125]....
        /*0934*/ 	.word	0x000074e0
        /*0938*/ 	.word	0x000000ff
        /*093c*/ 	.word	0x00000080
        /*0940*/ 	.short	0x010a
        /*0942*/ 	.byte	0x2b
	.zero		1


	//   ....[126]....
        /*0944*/ 	.word	0x000075d0
        /*0948*/ 	.word	0x00000047
        /*094c*/ 	.word	0x000000f0
        /*0950*/ 	.short	0x010a
        /*0952*/ 	.byte	0xff
	.zero		1


	//   ....[127]....
        /*0954*/ 	.word	0x00007be0
        /*0958*/ 	.word	0x00000000
        /*095c*/ 	.word	0x00000000
        /*0960*/ 	.short	0x0101
        /*0962*/ 	.byte	0xff
	.zero		1


	//   ....[128]....
        /*0964*/ 	.word	0x00007bf0
        /*0968*/ 	.word	0x00000002
        /*096c*/ 	.word	0x00000080
        /*0970*/ 	.short	0x010a
        /*0972*/ 	.byte	0xff
	.zero		1


	//   ....[129]....
        /*0974*/ 	.word	0x00007cd0
        /*0978*/ 	.word	0x00000002
        /*097c*/ 	.word	0x00000080
        /*0980*/ 	.short	0x010a
        /*0982*/ 	.byte	0xff
	.zero		1


	//   ....[130]....
        /*0984*/ 	.word	0x00008380
        /*0988*/ 	.word	0x00000014
        /*098c*/ 	.word	0x00000000
        /*0990*/ 	.short	0x0101
        /*0992*/ 	.byte	0xff
	.zero		1


	//   ....[131]....
        /*0994*/ 	.word	0x000083a0
        /*0998*/ 	.word	0x00000006
        /*099c*/ 	.word	0x00000080
        /*09a0*/ 	.short	0x010a
        /*09a2*/ 	.byte	0xff
	.zero		1


	//   ....[132]....
        /*09a4*/ 	.word	0x00008470
        /*09a8*/ 	.word	0x00000006
        /*09ac*/ 	.word	0x00000080
        /*09b0*/ 	.short	0x010a
        /*09b2*/ 	.byte	0xff
	.zero		1


	//   ....[133]....
        /*09b4*/ 	.word	0x00008b20
        /*09b8*/ 	.word	0x00000014
        /*09bc*/ 	.word	0x00000000
        /*09c0*/ 	.short	0x0101
        /*09c2*/ 	.byte	0xff
	.zero		1


	//   ....[134]....
        /*09c4*/ 	.word	0x00008b40
        /*09c8*/ 	.word	0x00000000
        /*09cc*/ 	.word	0x00000080
        /*09d0*/ 	.short	0x010a
        /*09d2*/ 	.byte	0xff
	.zero		1


	//   ....[135]....
        /*09d4*/ 	.word	0x00008c10
        /*09d8*/ 	.word	0x00000000
        /*09dc*/ 	.word	0x00000080
        /*09e0*/ 	.short	0x010a
        /*09e2*/ 	.byte	0xff
	.zero		1


	//   ....[136]....
        /*09e4*/ 	.word	0x000092f0
        /*09e8*/ 	.word	0x00000014
        /*09ec*/ 	.word	0x00000000
        /*09f0*/ 	.short	0x0101
        /*09f2*/ 	.byte	0xff
	.zero		1


	//   ....[137]....
        /*09f4*/ 	.word	0x00009310
        /*09f8*/ 	.word	0x00000006
        /*09fc*/ 	.word	0x00000080
        /*0a00*/ 	.short	0x010a
        /*0a02*/ 	.byte	0xff
	.zero		1


	//   ....[138]....
        /*0a04*/ 	.word	0x000093e0
        /*0a08*/ 	.word	0x00000006
        /*0a0c*/ 	.word	0x00000080
        /*0a10*/ 	.short	0x010a
        /*0a12*/ 	.byte	0xff
	.zero		1


	//   ....[139]....
        /*0a14*/ 	.word	0x00009af0
        /*0a18*/ 	.word	0x00000014
        /*0a1c*/ 	.word	0x00000000
        /*0a20*/ 	.short	0x0101
        /*0a22*/ 	.byte	0xff
	.zero		1


	//   ....[140]....
        /*0a24*/ 	.word	0x00009b10
        /*0a28*/ 	.word	0x00000006
        /*0a2c*/ 	.word	0x00000080
        /*0a30*/ 	.short	0x010a
        /*0a32*/ 	.byte	0xff
	.zero		1


	//   ....[141]....
        /*0a34*/ 	.word	0x00009be0
        /*0a38*/ 	.word	0x00000006
        /*0a3c*/ 	.word	0x00000080
        /*0a40*/ 	.short	0x010a
        /*0a42*/ 	.byte	0xff
	.zero		1


	//   ....[142]....
        /*0a44*/ 	.word	0x0000a2d0
        /*0a48*/ 	.word	0x00000014
        /*0a4c*/ 	.word	0x00000000
        /*0a50*/ 	.short	0x0101
        /*0a52*/ 	.byte	0xff
	.zero		1


	//   ....[143]....
        /*0a54*/ 	.word	0x0000a2f0
        /*0a58*/ 	.word	0x00000006
        /*0a5c*/ 	.word	0x00000080
        /*0a60*/ 	.short	0x010a
        /*0a62*/ 	.byte	0xff
	.zero		1


	//   ....[144]....
        /*0a64*/ 	.word	0x0000a3c0
        /*0a68*/ 	.word	0x00000006
        /*0a6c*/ 	.word	0x00000080
        /*0a70*/ 	.short	0x010a
        /*0a72*/ 	.byte	0xff
	.zero		1


	//   ....[145]....
        /*0a74*/ 	.word	0x0000aab0
        /*0a78*/ 	.word	0x00000014
        /*0a7c*/ 	.word	0x00000000
        /*0a80*/ 	.short	0x0101
        /*0a82*/ 	.byte	0xff
	.zero		1


	//   ....[146]....
        /*0a84*/ 	.word	0x0000aad0
        /*0a88*/ 	.word	0x00000000
        /*0a8c*/ 	.word	0x00000080
        /*0a90*/ 	.short	0x010a
        /*0a92*/ 	.byte	0xff
	.zero		1


	//   ....[147]....
        /*0a94*/ 	.word	0x0000aba0
        /*0a98*/ 	.word	0x00000000
        /*0a9c*/ 	.word	0x00000080
        /*0aa0*/ 	.short	0x010a
        /*0aa2*/ 	.byte	0xff
	.zero		1


	//   ....[148]....
        /*0aa4*/ 	.word	0x0000ae10
        /*0aa8*/ 	.word	0x00000047
        /*0aac*/ 	.word	0x00000000
        /*0ab0*/ 	.short	0x0101
        /*0ab2*/ 	.byte	0xff
	.zero		1


	//   ....[149]....
        /*0ab4*/ 	.word	0x0000b290
        /*0ab8*/ 	.word	0x00000000
        /*0abc*/ 	.word	0x00000000
        /*0ac0*/ 	.short	0x0101
        /*0ac2*/ 	.byte	0xff
	.zero		1


	//   ....[150]....
        /*0ac4*/ 	.word	0x0000b550
        /*0ac8*/ 	.word	0x000000ff
        /*0acc*/ 	.word	0x00000000
        /*0ad0*/ 	.short	0x0101
        /*0ad2*/ 	.byte	0x04
	.zero		1


	//   ....[151]....
        /*0ad4*/ 	.word	0x0000b570
        /*0ad8*/ 	.word	0x00000000
        /*0adc*/ 	.word	0x00000140
        /*0ae0*/ 	.short	0x010a
        /*0ae2*/ 	.byte	0xff
	.zero		1


	//   ....[152]....
        /*0ae4*/ 	.word	0x0000b5d0
        /*0ae8*/ 	.word	0x00000000
        /*0aec*/ 	.word	0x00000040
        /*0af0*/ 	.short	0x010a
        /*0af2*/ 	.byte	0xff
	.zero		1


	//   ....[153]....
        /*0af4*/ 	.word	0x0000b630
        /*0af8*/ 	.word	0x00000000
        /*0afc*/ 	.word	0x00000040
        /*0b00*/ 	.short	0x010a
        /*0b02*/ 	.byte	0xff
	.zero		1


	//   ....[154]....
        /*0b04*/ 	.word	0x0000b680
        /*0b08*/ 	.word	0x00000003
        /*0b0c*/ 	.word	0x000000d0
        /*0b10*/ 	.short	0x010a
        /*0b12*/ 	.byte	0xff
	.zero		1


	//   ....[155]....
        /*0b14*/ 	.word	0x0000b6e0
        /*0b18*/ 	.word	0x00000000
        /*0b1c*/ 	.word	0x00000000
        /*0b20*/ 	.short	0x010a
        /*0b22*/ 	.byte	0xff
	.zero		1


	//   ....[156]....
        /*0b24*/ 	.word	0x0000b740
        /*0b28*/ 	.word	0x00000000
        /*0b2c*/ 	.word	0x00000000
        /*0b30*/ 	.short	0x010a
        /*0b32*/ 	.byte	0xff
	.zero		1


	//   ....[157]....
        /*0b34*/ 	.word	0x0000b7a0
        /*0b38*/ 	.word	0x00000000
        /*0b3c*/ 	.word	0x00000000
        /*0b40*/ 	.short	0x010a
        /*0b42*/ 	.byte	0xff
	.zero		1


	//   ....[158]....
        /*0b44*/ 	.word	0x0000b800
        /*0b48*/ 	.word	0x00000000
        /*0b4c*/ 	.word	0x00000000
        /*0b50*/ 	.short	0x010a
        /*0b52*/ 	.byte	0xff
	.zero		1


	//   ....[159]....
        /*0b54*/ 	.word	0x0000b860
        /*0b58*/ 	.word	0x00000000
        /*0b5c*/ 	.word	0x00000000
        /*0b60*/ 	.short	0x010a
        /*0b62*/ 	.byte	0xff
	.zero		1


	//   ....[160]....
        /*0b64*/ 	.word	0x0000b8c0
        /*0b68*/ 	.word	0x00000000
        /*0b6c*/ 	.word	0x00000000
        /*0b70*/ 	.short	0x010a
        /*0b72*/ 	.byte	0xff
	.zero		1


	//   ....[161]....
        /*0b74*/ 	.word	0x0000b920
        /*0b78*/ 	.word	0x00000000
        /*0b7c*/ 	.word	0x00000000
        /*0b80*/ 	.short	0x010a
        /*0b82*/ 	.byte	0xff
	.zero		1


	//   ....[162]....
        /*0b84*/ 	.word	0x0000b970
        /*0b88*/ 	.word	0x00000000
        /*0b8c*/ 	.word	0x00000130
        /*0b90*/ 	.short	0x010a
        /*0b92*/ 	.byte	0xff
	.zero		1


	//   ....[163]....
        /*0b94*/ 	.word	0x0000b9d0
        /*0b98*/ 	.word	0x00000000
        /*0b9c*/ 	.word	0x000000e0
        /*0ba0*/ 	.short	0x010a
        /*0ba2*/ 	.byte	0xff
	.zero		1


	//   ....[164]....
        /*0ba4*/ 	.word	0x0000ba20
        /*0ba8*/ 	.word	0x00000000
        /*0bac*/ 	.word	0x000000d0
        /*0bb0*/ 	.short	0x010a
        /*0bb2*/ 	.byte	0xff
	.zero		1


	//   ....[165]....
        /*0bb4*/ 	.word	0x0000ba80
        /*0bb8*/ 	.word	0x00000000
        /*0bbc*/ 	.word	0x000000e0
        /*0bc0*/ 	.short	0x010a
        /*0bc2*/ 	.byte	0xff
	.zero		1


	//   ....[166]....
        /*0bc4*/ 	.word	0x0000bae0
        /*0bc8*/ 	.word	0x00000005
        /*0bcc*/ 	.word	0x00000008
        /*0bd0*/ 	.short	0x010a
        /*0bd2*/ 	.byte	0xff
	.zero		1


	//   ....[167]....
        /*0bd4*/ 	.word	0x0000bbd0
        /*0bd8*/ 	.word	0x00000003
        /*0bdc*/ 	.word	0x00000008
        /*0be0*/ 	.short	0x010a
        /*0be2*/ 	.byte	0xff
	.zero		1


	//   ....[168]....
        /*0be4*/ 	.word	0x0000bc20
        /*0be8*/ 	.word	0x00000000
        /*0bec*/ 	.word	0x000000d0
        /*0bf0*/ 	.short	0x010a
        /*0bf2*/ 	.byte	0xff
	.zero		1


	//   ....[169]....
        /*0bf4*/ 	.word	0x0000bc80
        /*0bf8*/ 	.word	0x00000000
        /*0bfc*/ 	.word	0x00000110
        /*0c00*/ 	.short	0x010a
        /*0c02*/ 	.byte	0xff
	.zero		1


	//   ....[170]....
        /*0c04*/ 	.word	0x0000bce0
        /*0c08*/ 	.word	0x00000000
        /*0c0c*/ 	.word	0x00000000
        /*0c10*/ 	.short	0x010a
        /*0c12*/ 	.byte	0xff
	.zero		1


	//   ....[171]....
        /*0c14*/ 	.word	0x0000bd40
        /*0c18*/ 	.word	0x00000000
        /*0c1c*/ 	.word	0x00000000
        /*0c20*/ 	.short	0x010a
        /*0c22*/ 	.byte	0xff
	.zero		1


	//   ....[172]....
        /*0c24*/ 	.word	0x0000bda0
        /*0c28*/ 	.word	0x00000000
        /*0c2c*/ 	.word	0x00000000
        /*0c30*/ 	.short	0x010a
        /*0c32*/ 	.byte	0xff
	.zero		1


	//   ....[173]....
        /*0c34*/ 	.word	0x0000be00
        /*0c38*/ 	.word	0x00000000
        /*0c3c*/ 	.word	0x00000000
        /*0c40*/ 	.short	0x010a
        /*0c42*/ 	.byte	0xff
	.zero		1


	//   ....[174]....
        /*0c44*/ 	.word	0x0000be60
        /*0c48*/ 	.word	0x00000000
        /*0c4c*/ 	.word	0x00000150
        /*0c50*/ 	.short	0x010a
        /*0c52*/ 	.byte	0xff
	.zero		1


	//   ....[175]....
        /*0c54*/ 	.word	0x0000beb0
        /*0c58*/ 	.word	0x00000008
        /*0c5c*/ 	.word	0x000000d0
        /*0c60*/ 	.short	0x010a
        /*0c62*/ 	.byte	0xff
	.zero		1


	//   ....[176]....
        /*0c64*/ 	.word	0x0000bf10
        /*0c68*/ 	.word	0x00000000
        /*0c6c*/ 	.word	0x000000c8
        /*0c70*/ 	.short	0x010a
        /*0c72*/ 	.byte	0xff
	.zero		1


	//   ....[177]....
        /*0c74*/ 	.word	0x0000bf70
        /*0c78*/ 	.word	0x00000000
        /*0c7c*/ 	.word	0x000000a0
        /*0c80*/ 	.short	0x010a
        /*0c82*/ 	.byte	0xff
	.zero		1


	//   ....[178]....
        /*0c84*/ 	.word	0x0000bfd0
        /*0c88*/ 	.word	0x00000000
        /*0c8c*/ 	.word	0x000000a8
        /*0c90*/ 	.short	0x010a
        /*0c92*/ 	.byte	0xff
	.zero		1


	//   ....[179]....
        /*0c94*/ 	.word	0x0000c030
        /*0c98*/ 	.word	0x00000000
        /*0c9c*/ 	.word	0x000000b0
        /*0ca0*/ 	.short	0x010a
        /*0ca2*/ 	.byte	0xff
	.zero		1


	//   ....[180]....
        /*0ca4*/ 	.word	0x0000c090
        /*0ca8*/ 	.word	0x00000000
        /*0cac*/ 	.word	0x000000b8
        /*0cb0*/ 	.short	0x010a
        /*0cb2*/ 	.byte	0xff
	.zero		1


	//   ....[181]....
        /*0cb4*/ 	.word	0x0000c0f0
        /*0cb8*/ 	.word	0x00000000
        /*0cbc*/ 	.word	0x000000a0
        /*0cc0*/ 	.short	0x010a
        /*0cc2*/ 	.byte	0xff
	.zero		1


	//   ....[182]....
        /*0cc4*/ 	.word	0x0000c150
        /*0cc8*/ 	.word	0x00000000
        /*0ccc*/ 	.word	0x000000a8
        /*0cd0*/ 	.short	0x010a
        /*0cd2*/ 	.byte	0xff
	.zero		1


	//   ....[183]....
        /*0cd4*/ 	.word	0x0000c1b0
        /*0cd8*/ 	.word	0x00000000
        /*0cdc*/ 	.word	0x000000b0
        /*0ce0*/ 	.short	0x010a
        /*0ce2*/ 	.byte	0xff
	.zero		1


	//   ....[184]....
        /*0ce4*/ 	.word	0x0000c210
        /*0ce8*/ 	.word	0x00000000
        /*0cec*/ 	.word	0x000000b8
        /*0cf0*/ 	.short	0x010a
        /*0cf2*/ 	.byte	0xff
	.zero		1


	//   ....[185]....
        /*0cf4*/ 	.word	0x0000c270
        /*0cf8*/ 	.word	0x00000000
        /*0cfc*/ 	.word	0x000000a0
        /*0d00*/ 	.short	0x010a
        /*0d02*/ 	.byte	0xff
	.zero		1


	//   ....[186]....
        /*0d04*/ 	.word	0x0000c2d0
        /*0d08*/ 	.word	0x00000000
        /*0d0c*/ 	.word	0x000000a8
        /*0d10*/ 	.short	0x010a
        /*0d12*/ 	.byte	0xff
	.zero		1


	//   ....[187]....
        /*0d14*/ 	.word	0x0000c330
        /*0d18*/ 	.word	0x00000002
        /*0d1c*/ 	.word	0x000000b0
        /*0d20*/ 	.short	0x010a
        /*0d22*/ 	.byte	0xff
	.zero		1


	//   ....[188]....
        /*0d24*/ 	.word	0x0000c380
        /*0d28*/ 	.word	0x00000003
        /*0d2c*/ 	.word	0x000000d0
        /*0d30*/ 	.short	0x010a
        /*0d32*/ 	.byte	0xff
	.zero		1


	//   ....[189]....
        /*0d34*/ 	.word	0x0000c3e0
        /*0d38*/ 	.word	0x00000002
        /*0d3c*/ 	.word	0x00000080
        /*0d40*/ 	.short	0x010a
        /*0d42*/ 	.byte	0xff
	.zero		1


	//   ....[190]....
        /*0d44*/ 	.word	0x0000c430
        /*0d48*/ 	.word	0x00000047
        /*0d4c*/ 	.word	0x000000f0
        /*0d50*/ 	.short	0x010a
        /*0d52*/ 	.byte	0xff
	.zero		1


	//   ....[191]....
        /*0d54*/ 	.word	0x0000c480
        /*0d58*/ 	.word	0x00000002
        /*0d5c*/ 	.word	0x00000080
        /*0d60*/ 	.short	0x010a
        /*0d62*/ 	.byte	0xff
	.zero		1


	//   ....[192]....
        /*0d64*/ 	.word	0x0000c4d0
        /*0d68*/ 	.word	0x00000006
        /*0d6c*/ 	.word	0x00000080
        /*0d70*/ 	.short	0x010a
        /*0d72*/ 	.byte	0xff
	.zero		1


	//   ....[193]....
        /*0d74*/ 	.word	0x0000c520
        /*0d78*/ 	.word	0x00000000
        /*0d7c*/ 	.word	0x00000080
        /*0d80*/ 	.short	0x010a
        /*0d82*/ 	.byte	0xff
	.zero		1


	//   ....[194]....
        /*0d84*/ 	.word	0x0000c570
        /*0d88*/ 	.word	0x00000006
        /*0d8c*/ 	.word	0x00000080
        /*0d90*/ 	.short	0x010a
        /*0d92*/ 	.byte	0xff
	.zero		1


	//   ....[195]....
        /*0d94*/ 	.word	0x0000c5c0
        /*0d98*/ 	.word	0x00000006
        /*0d9c*/ 	.word	0x00000080
        /*0da0*/ 	.short	0x010a
        /*0da2*/ 	.byte	0xff
	.zero		1


	//   ....[196]....
        /*0da4*/ 	.word	0x0000c610
        /*0da8*/ 	.word	0x00000006
        /*0dac*/ 	.word	0x00000080
        /*0db0*/ 	.short	0x010a
        /*0db2*/ 	.byte	0xff
	.zero		1


	//   ....[197]....
        /*0db4*/ 	.word	0x0000c660
        /*0db8*/ 	.word	0x00000000
        /*0dbc*/ 	.word	0x00000080
        /*0dc0*/ 	.short	0x010a
        /*0dc2*/ 	.byte	0xff
	.zero		1


	//----- nvinfo : EIATTR_NUM_MBARRIERS
	.align		4
.L_47:
        /*0dc4*/ 	.byte	0x03, 0x38
        /*0dc6*/ 	.short	0x002b


	//----- nvinfo : EIATTR_EXIT_INSTR_OFFSETS
	.align		4
        /*0dc8*/ 	.byte	0x04, 0x1c
        /*0dca*/ 	.short	(.L_49 - .L_48)


	//   ....[0]....
.L_48:
        /*0dcc*/ 	.word	0x00002f10


	//   ....[1]....
        /*0dd0*/ 	.word	0x00003420


	//   ....[2]....
        /*0dd4*/ 	.word	0x00003480


	//   ....[3]....
        /*0dd8*/ 	.word	0x00004810


	//   ....[4]....
        /*0ddc*/ 	.word	0x00006390


	//   ....[5]....
        /*0de0*/ 	.word	0x000063d0


	//   ....[6]....
        /*0de4*/ 	.word	0x0000b430


	//   ....[7]....
        /*0de8*/ 	.word	0x0000b4b0


	//   ....[8]....
        /*0dec*/ 	.word	0x0000b4e0


	//   ....[9]....
        /*0df0*/ 	.word	0x0000b560


	//----- nvinfo : EIATTR_MAX_THREADS
	.align		4
.L_49:
        /*0df4*/ 	.byte	0x04, 0x05
        /*0df6*/ 	.short	(.L_51 - .L_50)
.L_50:
        /*0df8*/ 	.word	0x00000100
        /*0dfc*/ 	.word	0x00000001
        /*0e00*/ 	.word	0x00000001


	//----- nvinfo : EIATTR_CRS_STACK_SIZE
	.align		4
.L_51:
        /*0e04*/ 	.byte	0x04, 0x1e
        /*0e06*/ 	.short	(.L_53 - .L_52)
.L_52:
        /*0e08*/ 	.word	0x00000000


	//----- nvinfo : EIATTR_CBANK_PARAM_SIZE
	.align		4
.L_53:
        /*0e0c*/ 	.byte	0x03, 0x19
        /*0e0e*/ 	.short	0x0800


	//----- nvinfo : EIATTR_PARAM_CBANK
	.align		4
        /*0e10*/ 	.byte	0x04, 0x0a
        /*0e12*/ 	.short	(.L_55 - .L_54)
	.align		4
.L_54:
        /*0e14*/ 	.word	index@(.nv.constant0._ZN7cutlass13device_kernelINS_4gemm6kernel13GemmUniversalIN4cute5tupleIJiiiiEEENS1_10collective13CollectiveMmaINS1_35MainloopSm100TmaUmmaWarpSpecializedILi8ELi2ELi4ENS5_IJNS4_1CILi8EEENSA_ILi1EEESC_EEEEENS5_IJNSA_ILi128EEENSA_ILi256EEENSA_ILi32EEEEEEfNS5_IJlSC_lEEEfSJ_NS4_8TiledMMAINS4_8MMA_AtomIJNS4_23SM100_MMA_TF32_2x1SM_SSINS_10tfloat32_tESN_fLi128ELi256ELNS4_4UMMA5MajorE0ELSP_0ELNSO_7ScaleInE0ELSQ_0EEEEEENS4_6LayoutINS5_IJSC_SC_SC_EEENS5_IJNSA_ILi0EEESV_SV_EEEEENS5_IJNS4_10UnderscoreESY_SY_EEEEENS4_18SM100_TMA_2SM_LOADENS4_14ComposedLayoutINS4_7SwizzleILi3ELi4ELi3EEENS4_18smem_ptr_flag_bitsILi32EEENST_INS5_IJSB_SH_EEENS5_IJSH_SC_EEEEEEEvNS4_8identityENS4_28SM100_TMA_2SM_LOAD_MULTICASTES1A_vS1B_EENS_8epilogue10collective18CollectiveEpilogueINS1E_23Sm100TmaWarpSpecializedILi4ELi2ELi16ELb1ELb0EEEJNS5_IJNSA_ILi64EEESG_SH_EEENS5_IJNST_IS1J_SC_EENST_INS5_IJNSA_ILi16EEENSA_ILi2EEEEEENS5_IJSC_SF_EEEEEEEEfSJ_fSJ_NS1E_6fusion15FusionCallbacksIS1I_NS1S_17LinearCombinationIffffLNS_15FloatRoundStyleE2EEES1K_S1R_JEEENS4_5SM1004TMEM4LOAD26SM100_TMEM_LOAD_32dp32b16xENS4_13SM90_TMA_LOADENS12_INS13_ILi2ELi4ELi3EEES16_NST_INS5_IJSB_S1M_EEENS5_IJS1M_SC_EEEEEEENS4_39AutoVectorizingCopyWithAssumedAlignmentILi128EEENS4_14SM90_TMA_STOREES27_S29_S29_EEEvvEEEEvNT_6ParamsE)
        /*0e18*/ 	.short	0x0380
        /*0e1a*/ 	.short	0x0800


	//----- nvinfo : EIATTR_SW_WAR
	.align		4
.L_55:
        /*0e1c*/ 	.byte	0x04, 0x36
        /*0e1e*/ 	.short	(.L_57 - .L_56)
.L_56:
        /*0e20*/ 	.word	0x00000008
.L_57:


//--------------------- .nv.callgraph             --------------------------
	.section	.nv.callgraph,"",@"SHT_CUDA_CALLGRAPH"
	.align	4
	.sectionentsize	8
	.align		4
        /*0000*/ 	.word	0x00000000
	.align		4
        /*0004*/ 	.word	0xffffffff
	.align		4
        /*0008*/ 	.word	index@(_ZN7cutlass13device_kernelINS_4gemm6kernel13GemmUniversalIN4cute5tupleIJiiiiEEENS1_10collective13CollectiveMmaINS1_35MainloopSm100TmaUmmaWarpSpecializedILi8ELi2ELi4ENS5_IJNS4_1CILi8EEENSA_ILi1EEESC_EEEEENS5_IJNSA_ILi128EEENSA_ILi256EEENSA_ILi32EEEEEEfNS5_IJlSC_lEEEfSJ_NS4_8TiledMMAINS4_8MMA_AtomIJNS4_23SM100_MMA_TF32_2x1SM_SSINS_10tfloat32_tESN_fLi128ELi256ELNS4_4UMMA5MajorE0ELSP_0ELNSO_7ScaleInE0ELSQ_0EEEEEENS4_6LayoutINS5_IJSC_SC_SC_EEENS5_IJNSA_ILi0EEESV_SV_EEEEENS5_IJNS4_10UnderscoreESY_SY_EEEEENS4_18SM100_TMA_2SM_LOADENS4_14ComposedLayoutINS4_7SwizzleILi3ELi4ELi3EEENS4_18smem_ptr_flag_bitsILi32EEENST_INS5_IJSB_SH_EEENS5_IJSH_SC_EEEEEEEvNS4_8identityENS4_28SM100_TMA_2SM_LOAD_MULTICASTES1A_vS1B_EENS_8epilogue10collective18CollectiveEpilogueINS1E_23Sm100TmaWarpSpecializedILi4ELi2ELi16ELb1ELb0EEEJNS5_IJNSA_ILi64EEESG_SH_EEENS5_IJNST_IS1J_SC_EENST_INS5_IJNSA_ILi16EEENSA_ILi2EEEEEENS5_IJSC_SF_EEEEEEEEfSJ_fSJ_NS1E_6fusion15FusionCallbacksIS1I_NS1S_17LinearCombinationIffffLNS_15FloatRoundStyleE2EEES1K_S1R_JEEENS4_5SM1004TMEM4LOAD26SM100_TMEM_LOAD_32dp32b16xENS4_13SM90_TMA_LOADENS12_INS13_ILi2ELi4ELi3EEES16_NST_INS5_IJSB_S1M_EEENS5_IJS1M_SC_EEEEEEENS4_39AutoVectorizingCopyWithAssumedAlignmentILi128EEENS4_14SM90_TMA_STOREES27_S29_S29_EEEvvEEEEvNT_6ParamsE)
	.align		4
        /*000c*/ 	.word	index@(__assertfail)
	.align		4
        /*0010*/ 	.word	0x00000000
	.align		4
        /*0014*/ 	.word	0xfffffffe
	.align		4
        /*0018*/ 	.word	0x00000000
	.align		4
        /*001c*/ 	.word	0xfffffffd
	.align		4
        /*0020*/ 	.word	0x00000000
	.align		4
        /*0024*/ 	.word	0xfffffffc


//--------------------- .nv.constant4             --------------------------
	.section	.nv.constant4,"a",@progbits
	.align	8
	.align		8
.nv.constant4:
        /*0000*/ 	.dword	__assertfail
	.align		8
        /*0008*/ 	.dword	__unnamed_1
	.align		8
        /*0010*/ 	.dword	__unnamed_2
	.align		8
        /*0018*/ 	.dword	_ZN40_INTERNAL_70a9b3f2_4_k_cu_70ee1850_200404cuda3std3__45__cpo5beginE
	.align		8
        /*0020*/ 	.dword	_ZN40_INTERNAL_70a9b3f2_4_k_cu_70ee1850_200404cuda3std3__45__cpo3endE
	.align		8
        /*0028*/ 	.dword	_ZN40_INTERNAL_70a9b3f2_4_k_cu_70ee1850_200404cuda3std3__45__cpo6cbeginE
	.align		8
        /*0030*/ 	.dword	_ZN40_INTERNAL_70a9b3f2_4_k_cu_70ee1850_200404cuda3std3__45__cpo4cendE
	.align		8
        /*0038*/ 	.dword	_ZN40_INTERNAL_70a9b3f2_4_k_cu_70ee1850_200404cuda3std3__442_GLOBAL__N__70a9b3f2_4_k_cu_70ee1850_200406ignoreE
	.align		8
        /*0040*/ 	.dword	_ZN40_INTERNAL_70a9b3f2_4_k_cu_70ee1850_200404cuda3std3__419piecewise_constructE
	.align		8
        /*0048*/ 	.dword	_ZN40_INTERNAL_70a9b3f2_4_k_cu_70ee1850_200404cuda3std3__48in_placeE
	.align		8
        /*0050*/ 	.dword	_ZN40_INTERNAL_70a9b3f2_4_k_cu_70ee1850_200404cuda3std6ranges3__45__cpo4swapE
	.align		8
        /*0058*/ 	.dword	_ZN40_INTERNAL_70a9b3f2_4_k_cu_70ee1850_200404cuda3std6ranges3__45__cpo9iter_moveE
	.align		8
        /*0060*/ 	.dword	_ZN40_INTERNAL_70a9b3f2_4_k_cu_70ee1850_200404cute7productE
	.align		8
        /*0068*/ 	.dword	_ZN40_INTERNAL_70a9b3f2_4_k_cu_70ee1850_200404cute1_E
	.align		8
        /*0070*/ 	.dword	$str$25
	.align		8
        /*0078*/ 	.dword	$str$26
	.align		8
        /*0080*/ 	.dword	$str$27
	.align		8
        /*0088*/ 	.dword	$str$28


//--------------------- .text._ZN7cutlass13device_kernelINS_4gemm6kernel13GemmUniversalIN4cute5tupleIJiiiiEEENS1_10collective13CollectiveMmaINS1_35MainloopSm100TmaUmmaWarpSpecializedILi8ELi2ELi4ENS5_IJNS4_1CILi8EEENSA_ILi1EEESC_EEEEENS5_IJNSA_ILi128EEENSA_ILi256EEENSA_ILi32EEEEEEfNS5_IJlSC_lEEEfSJ_NS4_8TiledMMAINS4_8MMA_AtomIJNS4_23SM100_MMA_TF32_2x1SM_SSINS_10tfloat32_tESN_fLi128ELi256ELNS4_4UMMA5MajorE0ELSP_0ELNSO_7ScaleInE0ELSQ_0EEEEEENS4_6LayoutINS5_IJSC_SC_SC_EEENS5_IJNSA_ILi0EEESV_SV_EEEEENS5_IJNS4_10UnderscoreESY_SY_EEEEENS4_18SM100_TMA_2SM_LOADENS4_14ComposedLayoutINS4_7SwizzleILi3ELi4ELi3EEENS4_18smem_ptr_flag_bitsILi32EEENST_INS5_IJSB_SH_EEENS5_IJSH_SC_EEEEEEEvNS4_8identityENS4_28SM100_TMA_2SM_LOAD_MULTICASTES1A_vS1B_EENS_8epilogue10collective18CollectiveEpilogueINS1E_23Sm100TmaWarpSpecializedILi4ELi2ELi16ELb1ELb0EEEJNS5_IJNSA_ILi64EEESG_SH_EEENS5_IJNST_IS1J_SC_EENST_INS5_IJNSA_ILi16EEENSA_ILi2EEEEEENS5_IJSC_SF_EEEEEEEEfSJ_fSJ_NS1E_6fusion15FusionCallbacksIS1I_NS1S_17LinearCombinationIffffLNS_15FloatRoundStyleE2EEES1K_S1R_JEEENS4_5SM1004TMEM4LOAD26SM100_TMEM_LOAD_32dp32b16xENS4_13SM90_TMA_LOADENS12_INS13_ILi2ELi4ELi3EEES16_NST_INS5_IJSB_S1M_EEENS5_IJS1M_SC_EEEEEEENS4_39AutoVectorizingCopyWithAssumedAlignmentILi128EEENS4_14SM90_TMA_STOREES27_S29_S29_EEEvvEEEEvNT_6ParamsE --------------------------
	.section	.text._ZN7cutlass13device_kernelINS_4gemm6kernel13GemmUniversalIN4cute5tupleIJiiiiEEENS1_10collective13CollectiveMmaINS1_35MainloopSm100TmaUmmaWarpSpecializedILi8ELi2ELi4ENS5_IJNS4_1CILi8EEENSA_ILi1EEESC_EEEEENS5_IJNSA_ILi128EEENSA_ILi256EEENSA_ILi32EEEEEEfNS5_IJlSC_lEEEfSJ_NS4_8TiledMMAINS4_8MMA_AtomIJNS4_23SM100_MMA_TF32_2x1SM_SSINS_10tfloat32_tESN_fLi128ELi256ELNS4_4UMMA5MajorE0ELSP_0ELNSO_7ScaleInE0ELSQ_0EEEEEENS4_6LayoutINS5_IJSC_SC_SC_EEENS5_IJNSA_ILi0EEESV_SV_EEEEENS5_IJNS4_10UnderscoreESY_SY_EEEEENS4_18SM100_TMA_2SM_LOADENS4_14ComposedLayoutINS4_7SwizzleILi3ELi4ELi3EEENS4_18smem_ptr_flag_bitsILi32EEENST_INS5_IJSB_SH_EEENS5_IJSH_SC_EEEEEEEvNS4_8identityENS4_28SM100_TMA_2SM_LOAD_MULTICASTES1A_vS1B_EENS_8epilogue10collective18CollectiveEpilogueINS1E_23Sm100TmaWarpSpecializedILi4ELi2ELi16ELb1ELb0EEEJNS5_IJNSA_ILi64EEESG_SH_EEENS5_IJNST_IS1J_SC_EENST_INS5_IJNSA_ILi16EEENSA_ILi2EEEEEENS5_IJSC_SF_EEEEEEEEfSJ_fSJ_NS1E_6fusion15FusionCallbacksIS1I_NS1S_17LinearCombinationIffffLNS_15FloatRoundStyleE2EEES1K_S1R_JEEENS4_5SM1004TMEM4LOAD26SM100_TMEM_LOAD_32dp32b16xENS4_13SM90_TMA_LOADENS12_INS13_ILi2ELi4ELi3EEES16_NST_INS5_IJSB_S1M_EEENS5_IJS1M_SC_EEEEEEENS4_39AutoVectorizingCopyWithAssumedAlignmentILi128EEENS4_14SM90_TMA_STOREES27_S29_S29_EEEvvEEEEvNT_6ParamsE,"ax",@progbits
	.align	128
.text._ZN7cutlass13device_kernelINS_4gemm6kernel13GemmUniversalIN4cute5tupleIJiiiiEEENS1_10collective13CollectiveMmaINS1_35MainloopSm100TmaUmmaWarpSpecializedILi8ELi2ELi4ENS5_IJNS4_1CILi8EEENSA_ILi1EEESC_EEEEENS5_IJNSA_ILi128EEENSA_ILi256EEENSA_ILi32EEEEEEfNS5_IJlSC_lEEEfSJ_NS4_8TiledMMAINS4_8MMA_AtomIJNS4_23SM100_MMA_TF32_2x1SM_SSINS_10tfloat32_tESN_fLi128ELi256ELNS4_4UMMA5MajorE0ELSP_0ELNSO_7ScaleInE0ELSQ_0EEEEEENS4_6LayoutINS5_IJSC_SC_SC_EEENS5_IJNSA_ILi0EEESV_SV_EEEEENS5_IJNS4_10UnderscoreESY_SY_EEEEENS4_18SM100_TMA_2SM_LOADENS4_14ComposedLayoutINS4_7SwizzleILi3ELi4ELi3EEENS4_18smem_ptr_flag_bitsILi32EEENST_INS5_IJSB_SH_EEENS5_IJSH_SC_EEEEEEEvNS4_8identityENS4_28SM100_TMA_2SM_LOAD_MULTICASTES1A_vS1B_EENS_8epilogue10collective18CollectiveEpilogueINS1E_23Sm100TmaWarpSpecializedILi4ELi2ELi16ELb1ELb0EEEJNS5_IJNSA_ILi64EEESG_SH_EEENS5_IJNST_IS1J_SC_EENST_INS5_IJNSA_ILi16EEENSA_ILi2EEEEEENS5_IJSC_SF_EEEEEEEEfSJ_fSJ_NS1E_6fusion15FusionCallbacksIS1I_NS1S_17LinearCombinationIffffLNS_15FloatRoundStyleE2EEES1K_S1R_JEEENS4_5SM1004TMEM4LOAD26SM100_TMEM_LOAD_32dp32b16xENS4_13SM90_TMA_LOADENS12_INS13_ILi2ELi4ELi3EEES16_NST_INS5_IJSB_S1M_EEENS5_IJS1M_SC_EEEEEEENS4_39AutoVectorizingCopyWithAssumedAlignmentILi128EEENS4_14SM90_TMA_STOREES27_S29_S29_EEEvvEEEEvNT_6ParamsE:
        .type           _ZN7cutlass13device_kernelINS_4gemm6kernel13GemmUniversalIN4cute5tupleIJiiiiEEENS1_10collective13CollectiveMmaINS1_35MainloopSm100TmaUmmaWarpSpecializedILi8ELi2ELi4ENS5_IJNS4_1CILi8EEENSA_ILi1EEESC_EEEEENS5_IJNSA_ILi128EEENSA_ILi256EEENSA_ILi32EEEEEEfNS5_IJlSC_lEEEfSJ_NS4_8TiledMMAINS4_8MMA_AtomIJNS4_23SM100_MMA_TF32_2x1SM_SSINS_10tfloat32_tESN_fLi128ELi256ELNS4_4UMMA5MajorE0ELSP_0ELNSO_7ScaleInE0ELSQ_0EEEEEENS4_6LayoutINS5_IJSC_SC_SC_EEENS5_IJNSA_ILi0EEESV_SV_EEEEENS5_IJNS4_10UnderscoreESY_SY_EEEEENS4_18SM100_TMA_2SM_LOADENS4_14ComposedLayoutINS4_7SwizzleILi3ELi4ELi3EEENS4_18smem_ptr_flag_bitsILi32EEENST_INS5_IJSB_SH_EEENS5_IJSH_SC_EEEEEEEvNS4_8identityENS4_28SM100_TMA_2SM_LOAD_MULTICASTES1A_vS1B_EENS_8epilogue10collective18CollectiveEpilogueINS1E_23Sm100TmaWarpSpecializedILi4ELi2ELi16ELb1ELb0EEEJNS5_IJNSA_ILi64EEESG_SH_EEENS5_IJNST_IS1J_SC_EENST_INS5_IJNSA_ILi16EEENSA_ILi2EEEEEENS5_IJSC_SF_EEEEEEEEfSJ_fSJ_NS1E_6fusion15FusionCallbacksIS1I_NS1S_17LinearCombinationIffffLNS_15FloatRoundStyleE2EEES1K_S1R_JEEENS4_5SM1004TMEM4LOAD26SM100_TMEM_LOAD_32dp32b16xENS4_13SM90_TMA_LOADENS12_INS13_ILi2ELi4ELi3EEES16_NST_INS5_IJSB_S1M_EEENS5_IJS1M_SC_EEEEEEENS4_39AutoVectorizingCopyWithAssumedAlignmentILi128EEENS4_14SM90_TMA_STOREES27_S29_S29_EEEvvEEEEvNT_6ParamsE,@function
        .size           _ZN7cutlass13device_kernelINS_4gemm6kernel13GemmUniversalIN4cute5tupleIJiiiiEEENS1_10collective13CollectiveMmaINS1_35MainloopSm100TmaUmmaWarpSpecializedILi8ELi2ELi4ENS5_IJNS4_1CILi8EEENSA_ILi1EEESC_EEEEENS5_IJNSA_ILi128EEENSA_ILi256EEENSA_ILi32EEEEEEfNS5_IJlSC_lEEEfSJ_NS4_8TiledMMAINS4_8MMA_AtomIJNS4_23SM100_MMA_TF32_2x1SM_SSINS_10tfloat32_tESN_fLi128ELi256ELNS4_4UMMA5MajorE0ELSP_0ELNSO_7ScaleInE0ELSQ_0EEEEEENS4_6LayoutINS5_IJSC_SC_SC_EEENS5_IJNSA_ILi0EEESV_SV_EEEEENS5_IJNS4_10UnderscoreESY_SY_EEEEENS4_18SM100_TMA_2SM_LOADENS4_14ComposedLayoutINS4_7SwizzleILi3ELi4ELi3EEENS4_18smem_ptr_flag_bitsILi32EEENST_INS5_IJSB_SH_EEENS5_IJSH_SC_EEEEEEEvNS4_8identityENS4_28SM100_TMA_2SM_LOAD_MULTICASTES1A_vS1B_EENS_8epilogue10collective18CollectiveEpilogueINS1E_23Sm100TmaWarpSpecializedILi4ELi2ELi16ELb1ELb0EEEJNS5_IJNSA_ILi64EEESG_SH_EEENS5_IJNST_IS1J_SC_EENST_INS5_IJNSA_ILi16EEENSA_ILi2EEEEEENS5_IJSC_SF_EEEEEEEEfSJ_fSJ_NS1E_6fusion15FusionCallbacksIS1I_NS1S_17LinearCombinationIffffLNS_15FloatRoundStyleE2EEES1K_S1R_JEEENS4_5SM1004TMEM4LOAD26SM100_TMEM_LOAD_32dp32b16xENS4_13SM90_TMA_LOADENS12_INS13_ILi2ELi4ELi3EEES16_NST_INS5_IJSB_S1M_EEENS5_IJS1M_SC_EEEEEEENS4_39AutoVectorizingCopyWithAssumedAlignmentILi128EEENS4_14SM90_TMA_STOREES27_S29_S29_EEEvvEEEEvNT_6ParamsE,(.L_x_253 - _ZN7cutlass13device_kernelINS_4gemm6kernel13GemmUniversalIN4cute5tupleIJiiiiEEENS1_10collective13CollectiveMmaINS1_35MainloopSm100TmaUmmaWarpSpecializedILi8ELi2ELi4ENS5_IJNS4_1CILi8EEENSA_ILi1EEESC_EEEEENS5_IJNSA_ILi128EEENSA_ILi256EEENSA_ILi32EEEEEEfNS5_IJlSC_lEEEfSJ_NS4_8TiledMMAINS4_8MMA_AtomIJNS4_23SM100_MMA_TF32_2x1SM_SSINS_10tfloat32_tESN_fLi128ELi256ELNS4_4UMMA5MajorE0ELSP_0ELNSO_7ScaleInE0ELSQ_0EEEEEENS4_6LayoutINS5_IJSC_SC_SC_EEENS5_IJNSA_ILi0EEESV_SV_EEEEENS5_IJNS4_10UnderscoreESY_SY_EEEEENS4_18SM100_TMA_2SM_LOADENS4_14ComposedLayoutINS4_7SwizzleILi3ELi4ELi3EEENS4_18smem_ptr_flag_bitsILi32EEENST_INS5_IJSB_SH_EEENS5_IJSH_SC_EEEEEEEvNS4_8identityENS4_28SM100_TMA_2SM_LOAD_MULTICASTES1A_vS1B_EENS_8epilogue10collective18CollectiveEpilogueINS1E_23Sm100TmaWarpSpecializedILi4ELi2ELi16ELb1ELb0EEEJNS5_IJNSA_ILi64EEESG_SH_EEENS5_IJNST_IS1J_SC_EENST_INS5_IJNSA_ILi16EEENSA_ILi2EEEEEENS5_IJSC_SF_EEEEEEEEfSJ_fSJ_NS1E_6fusion15FusionCallbacksIS1I_NS1S_17LinearCombinationIffffLNS_15FloatRoundStyleE2EEES1K_S1R_JEEENS4_5SM1004TMEM4LOAD26SM100_TMEM_LOAD_32dp32b16xENS4_13SM90_TMA_LOADENS12_INS13_ILi2ELi4ELi3EEES16_NST_INS5_IJSB_S1M_EEENS5_IJS1M_SC_EEEEEEENS4_39AutoVectorizingCopyWithAssumedAlignmentILi128EEENS4_14SM90_TMA_STOREES27_S29_S29_EEEvvEEEEvNT_6ParamsE)
        .other          _ZN7cutlass13device_kernelINS_4gemm6kernel13GemmUniversalIN4cute5tupleIJiiiiEEENS1_10collective13CollectiveMmaINS1_35MainloopSm100TmaUmmaWarpSpecializedILi8ELi2ELi4ENS5_IJNS4_1CILi8EEENSA_ILi1EEESC_EEEEENS5_IJNSA_ILi128EEENSA_ILi256EEENSA_ILi32EEEEEEfNS5_IJlSC_lEEEfSJ_NS4_8TiledMMAINS4_8MMA_AtomIJNS4_23SM100_MMA_TF32_2x1SM_SSINS_10tfloat32_tESN_fLi128ELi256ELNS4_4UMMA5MajorE0ELSP_0ELNSO_7ScaleInE0ELSQ_0EEEEEENS4_6LayoutINS5_IJSC_SC_SC_EEENS5_IJNSA_ILi0EEESV_SV_EEEEENS5_IJNS4_10UnderscoreESY_SY_EEEEENS4_18SM100_TMA_2SM_LOADENS4_14ComposedLayoutINS4_7SwizzleILi3ELi4ELi3EEENS4_18smem_ptr_flag_bitsILi32EEENST_INS5_IJSB_SH_EEENS5_IJSH_SC_EEEEEEEvNS4_8identityENS4_28SM100_TMA_2SM_LOAD_MULTICASTES1A_vS1B_EENS_8epilogue10collective18CollectiveEpilogueINS1E_23Sm100TmaWarpSpecializedILi4ELi2ELi16ELb1ELb0EEEJNS5_IJNSA_ILi64EEESG_SH_EEENS5_IJNST_IS1J_SC_EENST_INS5_IJNSA_ILi16EEENSA_ILi2EEEEEENS5_IJSC_SF_EEEEEEEEfSJ_fSJ_NS1E_6fusion15FusionCallbacksIS1I_NS1S_17LinearCombinationIffffLNS_15FloatRoundStyleE2EEES1K_S1R_JEEENS4_5SM1004TMEM4LOAD26SM100_TMEM_LOAD_32dp32b16xENS4_13SM90_TMA_LOADENS12_INS13_ILi2ELi4ELi3EEES16_NST_INS5_IJSB_S1M_EEENS5_IJS1M_SC_EEEEEEENS4_39AutoVectorizingCopyWithAssumedAlignmentILi128EEENS4_14SM90_TMA_STOREES27_S29_S29_EEEvvEEEEvNT_6ParamsE,@"STO_CUDA_ENTRY STV_DEFAULT"
_ZN7cutlass13device_kernelINS_4gemm6kernel13GemmUniversalIN4cute5tupleIJiiiiEEENS1_10collective13CollectiveMmaINS1_35MainloopSm100TmaUmmaWarpSpecializedILi8ELi2ELi4ENS5_IJNS4_1CILi8EEENSA_ILi1EEESC_EEEEENS5_IJNSA_ILi128EEENSA_ILi256EEENSA_ILi32EEEEEEfNS5_IJlSC_lEEEfSJ_NS4_8TiledMMAINS4_8MMA_AtomIJNS4_23SM100_MMA_TF32_2x1SM_SSINS_10tfloat32_tESN_fLi128ELi256ELNS4_4UMMA5MajorE0ELSP_0ELNSO_7ScaleInE0ELSQ_0EEEEEENS4_6LayoutINS5_IJSC_SC_SC_EEENS5_IJNSA_ILi0EEESV_SV_EEEEENS5_IJNS4_10UnderscoreESY_SY_EEEEENS4_18SM100_TMA_2SM_LOADENS4_14ComposedLayoutINS4_7SwizzleILi3ELi4ELi3EEENS4_18smem_ptr_flag_bitsILi32EEENST_INS5_IJSB_SH_EEENS5_IJSH_SC_EEEEEEEvNS4_8identityENS4_28SM100_TMA_2SM_LOAD_MULTICASTES1A_vS1B_EENS_8epilogue10collective18CollectiveEpilogueINS1E_23Sm100TmaWarpSpecializedILi4ELi2ELi16ELb1ELb0EEEJNS5_IJNSA_ILi64EEESG_SH_EEENS5_IJNST_IS1J_SC_EENST_INS5_IJNSA_ILi16EEENSA_ILi2EEEEEENS5_IJSC_SF_EEEEEEEEfSJ_fSJ_NS1E_6fusion15FusionCallbacksIS1I_NS1S_17LinearCombinationIffffLNS_15FloatRoundStyleE2EEES1K_S1R_JEEENS4_5SM1004TMEM4LOAD26SM100_TMEM_LOAD_32dp32b16xENS4_13SM90_TMA_LOADENS12_INS13_ILi2ELi4ELi3EEES16_NST_INS5_IJSB_S1M_EEENS5_IJS1M_SC_EEEEEEENS4_39AutoVectorizingCopyWithAssumedAlignmentILi128EEENS4_14SM90_TMA_STOREES27_S29_S29_EEEvvEEEEvNT_6ParamsE:
[----:B------:R-:W1:Y:S01]  /*0000*/  LDC R1, c[0x0][0x37c] ;  /* 0x0000df00ff017b82 */ /* 0x000e620000000800 */
[----:B------:R-:W2:Y:S01]  /*0010*/  S2R R65, SR_TID.X ;  /* 0x0000000000417919 */ /* 0x000ea20000002100 */
[----:B------:R-:W3:Y:S06]  /*0020*/  LDCU.64 UR8, c[0x0][0x890] ;  /* 0x00011200ff0877ac */ /* 0x000eec0008000a00 */
[----:B------:R-:W4:Y:S01]  /*0030*/  S2UR UR4, SR_CgaCtaId ;  /* 0x00000000000479c3 */ /* 0x000f220000008800 */
[----:B------:R-:W-:Y:S02]  /*0040*/  PRMT R26, RZ, 0x7610, R26 ;  /* 0x00007610ff1a7816 */ /* 0x000fe4000000001a */
[----:B------:R-:W-:Y:S01]  /*0050*/  ELECT P1, URZ, PT ;  /* 0x0000000000ff782f */ /* 0x000fe20003820000 */
[----:B---3--:R-:W-:-:S04]  /*0060*/  UISETP.NE.U32.AND UP0, UPT, UR8, URZ, UPT ;  /* 0x000000ff0800728c */ /* 0x008fc8000bf05070 */
[----:B------:R-:W-:Y:S02]  /*0070*/  UISETP.NE.AND.EX UP0, UPT, UR9, URZ, UPT, UP0 ;  /* 0x000000ff0900728c */ /* 0x000fe4000bf05300 */
[----:B----4-:R-:W-:Y:S02]  /*0080*/  ULOP3.LUT UR47, UR4, 0x1, URZ, 0xc0, !UPT ;  /* 0x00000001042f7892 */ /* 0x010fe4000f8ec0ff */
[----:B------:R-:W-:Y:S01]  /*0090*/  ULOP3.LUT UR46, UR4, 0x1, URZ, 0x3c, !UPT ;  /* 0x00000001042e7892 */ /* 0x000fe2000f8e3cff */
[----:B--2---:R-:W-:-:S05]  /*00a0*/  SHF.R.U32.HI R52, RZ, 0x5, R65 ;  /* 0x00000005ff347819 */ /* 0x004fca0000011641 */
[----:B------:R-:W2:Y:S02]  /*00b0*/  SHFL.IDX PT, R0, R52, RZ, 0x1f ;  /* 0x00001fff34007589 */ /* 0x000ea400000e0000 */
[----:B--2---:R-:W-:Y:S01]  /*00c0*/  R2UR UR20, R0 ;  /* 0x00000000001472ca */ /* 0x004fe200000e0000 */
[----:B-1----:R-:W-:-:S14]  /*00d0*/  BRA.U UP0, `(.L_x_0) ;  /* 0x0000000100307547 */ /* 0x002fdc000b800000 */
[----:B------:R-:W1:Y:S02]  /*00e0*/  LDCU.64 UR4, c[0x0][0x888] ;  /* 0x00011100ff0477ac */ /* 0x000e640008000a00 */
[----:B-1----:R-:W-:-:S04]  /*00f0*/  UISETP.NE.U32.AND UP0, UPT, UR4, URZ, UPT ;  /* 0x000000ff0400728c */ /* 0x002fc8000bf05070 */
[----:B------:R-:W-:-:S09]  /*0100*/  UISETP.NE.AND.EX UP0, UPT, UR5, URZ, UPT, UP0 ;  /* 0x000000ff0500728c */ /* 0x000fd2000bf05300 */
[----:B------:R-:W-:Y:S05]  /*0110*/  BRA.U !UP0, `(.L_x_1) ;  /* 0x0000000108147547 */ /* 0x000fea000b800000 */
[----:B------:R-:W1:Y:S01]  /*0120*/  LDC.64 R2, c[0x0][0x888] ;  /* 0x00022200ff027b82 */ /* 0x000e620000000a00 */
[----:B------:R-:W1:Y:S02]  /*0130*/  LDCU.64 UR4, c[0x0][0x358] ;  /* 0x00006b00ff0477ac */ /* 0x000e640008000a00 */
[----:B-1----:R1:W5:Y:S01]  /*0140*/  LDG.E R27, desc[UR4][R2.64] ;  /* 0x00000004021b7981 */ /* 0x002362000c1e1900 */
[----:B------:R-:W-:Y:S01]  /*0150*/  HFMA2 R26, -RZ, RZ, 0, 5.9604644775390625e-08 ;  /* 0x00000001ff1a7431 */ /* 0x000fe200000001ff */
[----:B------:R-:W-:Y:S05]  /*0160*/  BRA `(.L_x_0) ;  /* 0x00000000000c7947 */ /* 0x000fea0003800000 */
.L_x_1:
[----:B------:R-:W1:Y:S01]  /*0170*/  LDCU UR4, c[0x0][0x880] ;  /* 0x00011000ff0477ac */ /* 0x000e620008000800 */
[----:B------:R-:W-:Y:S01]  /*0180*/  HFMA2 R26, -RZ, RZ, 0, 5.9604644775390625e-08 ;  /* 0x00000001ff1a7431 */ /* 0x000fe200000001ff */
[----:B-1----:R-:W-:-:S07]  /*0190*/  MOV R27, UR4 ;  /* 0x00000004001b7c02 */ /* 0x002fce0008000f00 */
.L_x_0:
[----:B------:R-:W2:Y:S02]  /*01a0*/  LDCU.64 UR4, c[0x0][0x8b0] ;  /* 0x00011600ff0477ac */ /* 0x000ea40008000a00 */
[----:B--2---:R-:W-:-:S04]  /*01b0*/  UISETP.NE.U32.AND UP0, UPT, UR4, URZ, UPT ;  /* 0x000000ff0400728c */ /* 0x004fc8000bf05070 */
[----:B------:R-:W-:-:S09]  /*01c0*/  UISETP.NE.AND.EX UP0, UPT, UR5, URZ, UPT, UP0 ;  /* 0x000000ff0500728c */ /* 0x000fd2000bf05300 */
[----:B------:R-:W-:Y:S05]  /*01d0*/  BRA.U UP0, `(.L_x_2) ;  /* 0x0000000100287547 */ /* 0x000fea000b800000 */
[----:B------:R-:W2:Y:S02]  /*01e0*/  LDCU.64 UR4, c[0x0][0x8a8] ;  /* 0x00011500ff0477ac */ /* 0x000ea40008000a00 */
[----:B--2---:R-:W-:-:S04]  /*01f0*/  UISETP.NE.U32.AND UP0, UPT, UR4, URZ, UPT ;  /* 0x000000ff0400728c */ /* 0x004fc8000bf05070 */
[----:B------:R-:W-:-:S09]  /*0200*/  UISETP.NE.AND.EX UP0, UPT, UR5, URZ, UPT, UP0 ;  /* 0x000000ff0500728c */ /* 0x000fd2000bf05300 */
[----:B------:R-:W-:Y:S05]  /*0210*/  BRA.U !UP0, `(.L_x_3) ;  /* 0x0000000108107547 */ /* 0x000fea000b800000 */
[----:B------:R-:W2:Y:S01]  /*0220*/  LDC.64 R24, c[0x0][0x8a8] ;  /* 0x00022a00ff187b82 */ /* 0x000ea20000000a00 */
[----:B------:R-:W2:Y:S02]  /*0230*/  LDCU.64 UR4, c[0x0][0x358] ;  /* 0x00006b00ff0477ac */ /* 0x000ea40008000a00 */
[----:B--2---:R2:W5:Y:S01]  /*0240*/  LDG.E R24, desc[UR4][R24.64] ;  /* 0x0000000418187981 */ /* 0x004562000c1e1900 */
[----:B------:R-:W-:Y:S05]  /*0250*/  BRA `(.L_x_2) ;  /* 0x0000000000087947 */ /* 0x000fea0003800000 */
.L_x_3:
[----:B------:R-:W2:Y:S02]  /*0260*/  LDCU UR4, c[0x0][0x8a0] ;  /* 0x00011400ff0477ac */ /* 0x000ea40008000800 */
[----:B--2---:R-:W-:Y:S02]  /*0270*/  MOV R24, UR4 ;  /* 0x0000000400187c02 */ /* 0x004fe40008000f00 */
.L_x_2:
[----:B------:R-:W-:Y:S01]  /*0280*/  IMAD.U32 R0, RZ, RZ, UR20 ;  /* 0x00000014ff007e24 */ /* 0x000fe2000f8e00ff */
[----:B------:R-:W-:Y:S04]  /*0290*/  BSSY.RECONVERGENT B0, `(.L_x_4) ;  /* 0x000000c000007945 */ /* 0x000fe80003800200 */
[C---:B------:R-:W-:Y:S02]  /*02a0*/  ISETP.NE.OR P2, PT, R0.reuse, 0x1, !P1 ;  /* 0x000000010000780c */ /* 0x040fe40004f45670 */
[----:B------:R-:W-:-:S11]  /*02b0*/  ISETP.NE.OR P0, PT, R0, 0x3, !P1 ;  /* 0x000000030000780c */ /* 0x000fd60004f05670 */
[----:B------:R-:W-:Y:S05]  /*02c0*/  @P2 BRA `(.L_x_5) ;  /* 0x0000000000202947 */ /* 0x000fea0003800000 */
[----:B------:R-:W3:Y:S02]  /*02d0*/  LDCU.64 UR4, c[0x0][0x348] ;  /* 0x00006900ff0477ac */ /* 0x000ee40008000a00 */
[----:B---3--:R-:W-:Y:S02]  /*02e0*/  UIADD3 UR6, UP1, UPT, UR4, 0x80, URZ ;  /* 0x0000008004067890 */ /* 0x008fe4000ff3e0ff */
[----:B------:R-:W-:Y:S02]  /*02f0*/  UIADD3 UR4, UP0, UPT, UR4, 0x180, URZ ;  /* 0x0000018004047890 */ /* 0x000fe4000ff1e0ff */
[----:B------:R-:W-:Y:S02]  /*0300*/  UIADD3.X UR7, UPT, UPT, URZ, UR5, URZ, UP1, !UPT ;  /* 0x00000005ff077290 */ /* 0x000fe40008ffe4ff */
[----:B------:R-:W-:-:S07]  /*0310*/  UIADD3.X UR5, UPT, UPT, URZ, UR5, URZ, UP0, !UPT ;  /* 0x00000005ff057290 */ /* 0x000fce00087fe4ff */
[----:B------:R3:W-:Y:S02]  /*0320*/  UTMACCTL.PF [UR6] ;  /* 0x00000000060079b9 */ /* 0x0007e40008040000 */
[----:B------:R3:W-:Y:S02]  /*0330*/  UTMACCTL.PF [UR4] ;  /* 0x00000000040079b9 */ /* 0x0007e40008040000 */
[----:B---3--:R-:W-:Y:S01]  /*0340*/  NOP ;  /* 0x0000000000007918 */ /* 0x008fe20000000000 */
.L_x_5:
[----:B------:R-:W-:Y:S05]  /*0350*/  BSYNC.RECONVERGENT B0 ;  /* 0x0000000000007941 */ /* 0x000fea0003800200 */
.L_x_4:
[----:B------:R-:W-:Y:S04]  /*0360*/  BSSY.RECONVERGENT B0, `(.L_x_6) ;  /* 0x000000a000007945 */ /* 0x000fe80003800200 */
        /* <DEDUP_REMOVED lines=9> */
.L_x_7:
[----:B------:R-:W-:Y:S05]  /*0400*/  BSYNC.RECONVERGENT B0 ;  /* 0x0000000000007941 */ /* 0x000fea0003800200 */
.L_x_6:
[----:B------:R-:W3:Y:S01]  /*0410*/  LDCU.64 UR4, c[0x0][0x888] ;  /* 0x00011100ff0477ac */ /* 0x000ee20008000a00 */
[----:B------:R-:W-:Y:S02]  /*0420*/  UISETP.EQ.U32.AND UP1, UPT, UR8, URZ, UPT ;  /* 0x000000ff0800728c */ /* 0x000fe4000bf22070 */
[----:B------:R-:W-:Y:S02]  /*0430*/  UPLOP3.LUT UP4, UPT, UPT, UPT, UPT, 0x80, 0x8 ;  /* 0x000000000008789c */ /* 0x000fe40003f8f070 */
[----:B---3--:R-:W-:-:S04]  /*0440*/  UISETP.NE.U32.AND UP0, UPT, UR4, URZ, UPT ;  /* 0x000000ff0400728c */ /* 0x008fc8000bf05070 */
[----:B------:R-:W-:-:S04]  /*0450*/  UISETP.NE.AND.EX UP2, UPT, UR5, URZ, UPT, UP0 ;  /* 0x000000ff0500728c */ /* 0x000fc8000bf45300 */
[----:B------:R-:W-:-:S04]  /*0460*/  UISETP.EQ.OR.EX UP3, UPT, UR9, URZ, !UP2, UP1 ;  /* 0x000000ff0900728c */ /* 0x000fc8000d762710 */
[----:B------:R-:W-:-:S06]  /*0470*/  UP2UR UR4, UPR, URZ, 0x8 ;  /* 0x00000008ff047883 */ /* 0x000fcc0008000000 */
[----:B------:R-:W-:Y:S01]  /*0480*/  MOV R55, UR4 ;  /* 0x0000000400377c02 */ /* 0x000fe20008000f00 */
[----:B------:R-:W-:Y:S06]  /*0490*/  BRA.U !UP3, `(.L_x_8) ;  /* 0x000000010b207547 */ /* 0x000fec000b800000 */
[----:B------:R-:W-:Y:S01]  /*04a0*/  UISETP.NE.U32.AND UP0, UPT, UR8, URZ, UPT ;  /* 0x000000ff0800728c */ /* 0x000fe2000bf05070 */
[----:B-----5:R-:W-:Y:S01]  /*04b0*/  FSETP.NEU.AND P0, PT, R27, RZ, PT ;  /* 0x000000ff1b00720b */ /* 0x020fe20003f0d000 */
[----:B------:R-:W-:Y:S02]  /*04c0*/  USEL UR4, URZ, 0xffffffff, UP2 ;  /* 0xffffffffff047887 */ /* 0x000fe40009000000 */
[----:B------:R-:W-:-:S10]  /*04d0*/  UISETP.NE.AND.EX UP1, UPT, UR9, URZ, UPT, UP0 ;  /* 0x000000ff0900728c */ /* 0x000fd4000bf25300 */
[----:B------:R-:W-:Y:S01]  /*04e0*/  VOTEU.ANY UP0, P0 ;  /* 0x0000000000ff7886 */ /* 0x000fe20000000100 */
[----:B------:R-:W-:-:S04]  /*04f0*/  @!UP1 USEL UR4, URZ, 0xffffffff, UP0 ;  /* 0xffffffffff049887 */ /* 0x000fc80008000000 */
[----:B------:R-:W-:-:S04]  /*0500*/  ULOP3.LUT UR4, UR4, 0x1, URZ, 0xc0, !UPT ;  /* 0x0000000104047892 */ /* 0x000fc8000f8ec0ff */
[----:B------:R-:W-:-:S11]  /*0510*/  UISETP.NE.U32.AND UP4, UPT, UR4, 0x1, UPT ;  /* 0x000000010400788c */ /* 0x000fd6000bf85070 */
.L_x_8:
[----:B------:R-:W3:Y:S01]  /*0520*/  SHFL.IDX PT, R0, R52, RZ, 0x1f ;  /* 0x00001fff34007589 */ /* 0x000ee200000e0000 */
[----:B------:R-:W-:-:S04]  /*0530*/  UISETP.NE.AND UP0, UPT, UR20, 0x2, UPT ;  /* 0x000000021400788c */ /* 0x000fc8000bf05270 */
[----:B------:R-:W-:Y:S02]  /*0540*/  UISETP.EQ.AND UP1, UPT, UR47, URZ, !UP0 ;  /* 0x000000ff2f00728c */ /* 0x000fe4000c722270 */
[----:B------:R-:W-:-:S04]  /*0550*/  USEL UR60, URZ, 0x1, UP0 ;  /* 0x00000001ff3c7887 */ /* 0x000fc80008000000 */
[----:B------:R-:W-:Y:S02]  /*0560*/  PLOP3.LUT P3, PT, P1, PT, UP1, 0x80, 0x8 ;  /* 0x000000000008781c */ /* 0x000fe40000f6f018 */
[----:B---3--:R-:W-:-:S13]  /*0570*/  ISETP.NE.AND P0, PT, R0, RZ, PT ;  /* 0x000000ff0000720c */ /* 0x008fda0003f05270 */
[----:B------:R-:W-:Y:S05]  /*0580*/  @P0 BRA `(.L_x_9) ;  /* 0x0000000000780947 */ /* 0x000fea0003800000 */
[----:B------:R-:W3:Y:S01]  /*0590*/  S2UR UR5, SR_CgaCtaId ;  /* 0x00000000000579c3 */ /* 0x000ee20000008800 */
[----:B------:R-:W-:Y:S01]  /*05a0*/  UMOV UR4, 0x400 ;  /* 0x0000040000047882 */ /* 0x000fe20000000000 */
[----:B------:R-:W-:Y:S01]  /*05b0*/  UMOV UR8, 0x1 ;  /* 0x0000000100087882 */ /* 0x000fe20000000000 */
[----:B------:R-:W-:Y:S01]  /*05c0*/  UMOV UR6, 0x4 ;  /* 0x0000000400067882 */ /* 0x000fe20000000000 */
[----:B------:R-:W-:-:S04]  /*05d0*/  UIADD3 UR8, UPT, UPT, -UR8, 0x100000, URZ ;  /* 0x0010000008087890 */ /* 0x000fc8000fffe1ff */
[----:B------:R-:W-:Y:S02]  /*05e0*/  USHF.L.U32 UR9, UR8, 0xb, URZ ;  /* 0x0000000b08097899 */ /* 0x000fe400080006ff */
[----:B------:R-:W-:Y:S02]  /*05f0*/  USHF.L.U32 UR8, UR8, 0x1, URZ ;  /* 0x0000000108087899 */ /* 0x000fe400080006ff */
[----:B------:R-:W-:-:S04]  /*0600*/  UIADD3 UR6, UPT, UPT, -UR6, 0x100000, URZ ;  /* 0x0010000006067890 */ /* 0x000fc8000fffe1ff */
[----:B------:R-:W-:Y:S02]  /*0610*/  USHF.L.U32 UR7, UR6, 0xb, URZ ;  /* 0x0000000b06077899 */ /* 0x000fe400080006ff */
[----:B------:R-:W-:Y:S01]  /*0620*/  USHF.L.U32 UR6, UR6, 0x1, URZ ;  /* 0x0000000106067899 */ /* 0x000fe200080006ff */
[----:B------:R-:W-:Y:S01]  /*0630*/  ELECT P0, URZ, PT ;  /* 0x0000000000ff782f */ /* 0x000fe20003800000 */
[----:B---3--:R-:W-:Y:S01]  /*0640*/  ULEA UR4, UR5, UR4, 0x18 ;  /* 0x0000000405047291 */ /* 0x008fe2000f8ec0ff */
[----:B------:R-:W3:Y:S11]  /*0650*/  FENCE.VIEW.ASYNC.S ;  /* 0x00000000000073c6 */ /* 0x000ef60000000000 */
[----:B---3--:R3:W4:Y:S01]  /*0660*/  SYNCS.EXCH.64 URZ, [UR4], UR8 ;  /* 0x0000000804ff75b2 */ /* 0x0087220008000100 */
[----:B------:R3:W1:Y:S01]  /*0670*/  SYNCS.EXCH.64 URZ, [UR4+0x40], UR6 ;  /* 0x0000400604ff75b2 */ /* 0x0006620008000100 */
        /* <DEDUP_REMOVED lines=13> */
[----:B------:R3:W1:Y:S02]  /*0750*/  SYNCS.EXCH.64 URZ, [UR4+0x78], UR6 ;  /* 0x0000780604ff75b2 */ /* 0x0006640008000100 */
[----:B---3--:R-:W-:Y:S01]  /*0760*/  NOP ;  /* 0x0000000000007918 */ /* 0x008fe20000000000 */
.L_x_9:
[----:B------:R-:W3:Y:S01]  /*0770*/  SHFL.IDX PT, R0, R52, RZ, 0x1f ;  /* 0x00001fff34007589 */ /* 0x000ee200000e0000 */
[----:B------:R-:W-:Y:S01]  /*0780*/  NOP ;  /* 0x0000000000007918 */ /* 0x000fe20000000000 */
[----:B---3--:R-:W-:-:S13]  /*0790*/  ISETP.NE.AND P0, PT, R0, 0x1, PT ;  /* 0x000000010000780c */ /* 0x008fda0003f05270 */
        /* <DEDUP_REMOVED lines=14> */
[----:B---3--:R3:W1:Y:S01]  /*0880*/  SYNCS.EXCH.64 URZ, [UR4+0x80], UR8 ;  /* 0x0000800804ff75b2 */ /* 0x0086620008000100 */
[----:B------:R3:W1:Y:S01]  /*0890*/  SYNCS.EXCH.64 URZ, [UR4+0xa0], UR6 ;  /* 0x0000a00604ff75b2 */ /* 0x0006620008000100 */
[----:B------:R3:W1:Y:S01]  /*08a0*/  SYNCS.EXCH.64 URZ, [UR4+0x88], UR8 ;  /* 0x0000880804ff75b2 */ /* 0x0006620008000100 */
[----:B------:R3:W1:Y:S01]  /*08b0*/  SYNCS.EXCH.64 URZ, [UR4+0xa8], UR6 ;  /* 0x0000a80604ff75b2 */ /* 0x0006620008000100 */
[----:B------:R3:W1:Y:S01]  /*08c0*/  SYNCS.EXCH.64 URZ, [UR4+0x90], UR8 ;  /* 0x0000900804ff75b2 */ /* 0x0006620008000100 */
[----:B------:R3:W1:Y:S01]  /*08d0*/  SYNCS.EXCH.64 URZ, [UR4+0xb0], UR6 ;  /* 0x0000b00604ff75b2 */ /* 0x0006620008000100 */
[----:B------:R3:W1:Y:S01]  /*08e0*/  SYNCS.EXCH.64 URZ, [UR4+0x98], UR8 ;  /* 0x0000980804ff75b2 */ /* 0x0006620008000100 */
[----:B------:R3:W1:Y:S01]  /*08f0*/  SYNCS.EXCH.64 URZ, [UR4+0xb8], UR6 ;  /* 0x0000b80604ff75b2 */ /* 0x0006620008000100 */
[----:B------:R-:W-:Y:S01]  /*0900*/  NOP ;  /* 0x0000000000007918 */ /* 0x000fe20000000000 */
.L_x_10:
[----:B------:R-:W2:Y:S01]  /*0910*/  SHFL.IDX PT, R0, R52, RZ, 0x1f ;  /* 0x00001fff34007589 */ /* 0x000ea200000e0000 */
[----:B------:R-:W-:Y:S01]  /*0920*/  NOP ;  /* 0x0000000000007918 */ /* 0x000fe20000000000 */
[----:B--2---:R-:W-:-:S13]  /*0930*/  ISETP.NE.AND P0, PT, R0, 0x3, PT ;  /* 0x000000030000780c */ /* 0x004fda0003f05270 */
[----:B------:R-:W-:Y:S05]  /*0940*/  @P0 BRA `(.L_x_11) ;  /* 0x0000000000300947 */ /* 0x000fea0003800000 */
[----:B---3--:R-:W2:Y:S01]  /*0950*/  S2UR UR6, SR_CgaCtaId ;  /* 0x00000000000679c3 */ /* 0x008ea20000008800 */
[----:B------:R-:W-:Y:S01]  /*0960*/  UMOV UR4, 0x400 ;  /* 0x0000040000047882 */ /* 0x000fe20000000000 */
[----:B------:R-:W-:Y:S01]  /*0970*/  UMOV UR5, 0x20 ;  /* 0x0000002000057882 */ /* 0x000fe20000000000 */
[----:B------:R-:W-:Y:S01]  /*0980*/  ELECT P0, URZ, PT ;  /* 0x0000000000ff782f */ /* 0x000fe20003800000 */
[----:B--2---:R-:W-:Y:S02]  /*0990*/  ULEA UR6, UR6, UR4, 0x18 ;  /* 0x0000000406067291 */ /* 0x004fe4000f8ec0ff */
[----:B------:R-:W-:-:S04]  /*09a0*/  UIADD3 UR4, UPT, UPT, -UR5, 0x100000, URZ ;  /* 0x0010000005047890 */ /* 0x000fc8000fffe1ff */
[----:B------:R-:W-:Y:S02]  /*09b0*/  USHF.L.U32 UR5, UR4, 0xb, URZ ;  /* 0x0000000b04057899 */ /* 0x000fe400080006ff */
[----:B------:R-:W-:Y:S01]  /*09c0*/  USHF.L.U32 UR4, UR4, 0x1, URZ ;  /* 0x0000000104047899 */ /* 0x000fe200080006ff */
[----:B------:R-:W2:Y:S11]  /*09d0*/  FENCE.VIEW.ASYNC.S ;  /* 0x00000000000073c6 */ /* 0x000eb60000000000 */
[----:B--2---:R2:W3:Y:S01]  /*09e0*/  SYNCS.EXCH.64 URZ, [UR6+0xc0], UR4 ;  /* 0x0000c00406ff75b2 */ /* 0x0044e20008000100 */
[----:B------:R2:W1:Y:S01]  /*09f0*/  SYNCS.EXCH.64 URZ, [UR6+0xc8], UR4 ;  /* 0x0000c80406ff75b2 */ /* 0x0004620008000100 */
[----:B------:R-:W-:Y:S01]  /*0a00*/  NOP ;  /* 0x0000000000007918 */ /* 0x000fe20000000000 */
.L_x_11:
[----:B------:R-:W4:Y:S01]  /*0a10*/  SHFL.IDX PT, R0, R52, RZ, 0x1f ;  /* 0x00001fff34007589 */ /* 0x000f2200000e0000 */
[----:B------:R-:W-:Y:S01]  /*0a20*/  NOP ;  /* 0x0000000000007918 */ /* 0x000fe20000000000 */
[----:B----4-:R-:W-:-:S13]  /*0a30*/  ISETP.NE.AND P0, PT, R0, 0x4, PT ;  /* 0x000000040000780c */ /* 0x010fda0003f05270 */
[----:B------:R-:W-:Y:S05]  /*0a40*/  @P0 BRA `(.L_x_12) ;  /* 0x00000000004c0947 */ /* 0x000fea0003800000 */
[----:B--2---:R-:W2:Y:S01]  /*0a50*/  S2UR UR5, SR_CgaCtaId ;  /* 0x00000000000579c3 */ /* 0x004ea20000008800 */
[----:B---3--:R-:W-:Y:S01]  /*0a60*/  UMOV UR4, 0x720 ;  /* 0x0000072000047882 */ /* 0x008fe20000000000 */
[----:B------:R-:W-:Y:S01]  /*0a70*/  UMOV UR6, 0x400 ;  /* 0x0000040000067882 */ /* 0x000fe20000000000 */
[----:B------:R-:W-:Y:S01]  /*0a80*/  USEL UR4, UR4, 0x620, UP4 ;  /* 0x0000062004047887 */ /* 0x000fe2000a000000 */
[----:B------:R-:W-:Y:S01]  /*0a90*/  UMOV UR8, 0x1 ;  /* 0x0000000100087882 */ /* 0x000fe20000000000 */
[----:B------:R-:W-:Y:S01]  /*0aa0*/  ELECT P0, URZ, PT ;  /* 0x0000000000ff782f */ /* 0x000fe20003800000 */
[----:B------:R-:W-:-:S04]  /*0ab0*/  UIADD3 UR8, UPT, UPT, -UR8, 0x100000, URZ ;  /* 0x0010000008087890 */ /* 0x000fc8000fffe1ff */
[----:B------:R-:W-:Y:S02]  /*0ac0*/  USHF.L.U32 UR9, UR8, 0xb, URZ ;  /* 0x0000000b08097899 */ /* 0x000fe400080006ff */
[----:B------:R-:W-:Y:S02]  /*0ad0*/  USHF.L.U32 UR8, UR8, 0x1, URZ ;  /* 0x0000000108087899 */ /* 0x000fe400080006ff */
[----:B--2---:R-:W-:Y:S02]  /*0ae0*/  ULEA UR6, UR5, UR6, 0x18 ;  /* 0x0000000605067291 */ /* 0x004fe4000f8ec0ff */
[----:B------:R-:W-:-:S04]  /*0af0*/  UIADD3 UR4, UPT, UPT, -UR4, 0x100000, URZ ;  /* 0x0010000004047890 */ /* 0x000fc8000fffe1ff */
[----:B------:R-:W-:Y:S02]  /*0b00*/  USHF.L.U32 UR5, UR4, 0xb, URZ ;  /* 0x0000000b04057899 */ /* 0x000fe400080006ff */
[----:B------:R-:W-:Y:S01]  /*0b10*/  USHF.L.U32 UR4, UR4, 0x1, URZ ;  /* 0x0000000104047899 */ /* 0x000fe200080006ff */
[----:B------:R-:W2:Y:S03]  /*0b20*/  FENCE.VIEW.ASYNC.S ;  /* 0x00000000000073c6 */ /* 0x000ea60000000000 */
[----:B--2---:R4:W2:Y:S08]  /*0b30*/  SYNCS.EXCH.64 URZ, [UR6+0xd0], UR8 ;  /* 0x0000d00806ff75b2 */ /* 0x0048b00008000100 */
[----:B------:R4:W3:Y:S01]  /*0b40*/  SYNCS.EXCH.64 URZ, [UR6+0xe0], UR4 ;  /* 0x0000e00406ff75b2 */ /* 0x0008e20008000100 */
[----:B------:R4:W1:Y:S01]  /*0b50*/  SYNCS.EXCH.64 URZ, [UR6+0xd8], UR8 ;  /* 0x0000d80806ff75b2 */ /* 0x0008620008000100 */
[----:B------:R4:W1:Y:S02]  /*0b60*/  SYNCS.EXCH.64 URZ, [UR6+0xe8], UR4 ;  /* 0x0000e80406ff75b2 */ /* 0x0008640008000100 */
[----:B----4-:R-:W-:Y:S01]  /*0b70*/  NOP ;  /* 0x0000000000007918 */ /* 0x010fe20000000000 */
.L_x_12:
[----:B------:R-:W4:Y:S01]  /*0b80*/  SHFL.IDX PT, R0, R52, RZ, 0x1f ;  /* 0x00001fff34007589 */ /* 0x000f2200000e0000 */
[----:B------:R-:W-:Y:S01]  /*0b90*/  NOP ;  /* 0x0000000000007918 */ /* 0x000fe20000000000 */
[----:B----4-:R-:W-:-:S13]  /*0ba0*/  ISETP.NE.AND P0, PT, R0, 0x5, PT ;  /* 0x000000050000780c */ /* 0x010fda0003f05270 */
[----:B------:R-:W-:Y:S05]  /*0bb0*/  @P0 BRA `(.L_x_13) ;  /* 0x0000000000580947 */ /* 0x000fea0003800000 */
[----:B--2---:R-:W2:Y:S01]  /*0bc0*/  S2UR UR5, SR_CgaCtaId ;  /* 0x00000000000579c3 */ /* 0x004ea20000008800 */
[----:B---3--:R-:W-:Y:S01]  /*0bd0*/  UMOV UR4, 0x400 ;  /* 0x0000040000047882 */ /* 0x008fe20000000000 */
        /* <DEDUP_REMOVED lines=9> */
[----:B--2---:R-:W-:Y:S01]  /*0c70*/  ULEA UR4, UR5, UR4, 0x18 ;  /* 0x0000000405047291 */ /* 0x004fe2000f8ec0ff */
[----:B------:R-:W2:Y:S11]  /*0c80*/  FENCE.VIEW.ASYNC.S ;  /* 0x00000000000073c6 */ /* 0x000eb60000000000 */
[----:B--2---:R4:W2:Y:S01]  /*0c90*/  SYNCS.EXCH.64 URZ, [UR4+0xf0], UR6 ;  /* 0x0000f00604ff75b2 */ /* 0x0048a20008000100 */
[----:B------:R4:W3:Y:S01]  /*0ca0*/  SYNCS.EXCH.64 URZ, [UR4+0x110], UR8 ;  /* 0x0001100804ff75b2 */ /* 0x0008e20008000100 */
[----:B------:R4:W1:Y:S01]  /*0cb0*/  SYNCS.EXCH.64 URZ, [UR4+0xf8], UR6 ;  /* 0x0000f80604ff75b2 */ /* 0x0008620008000100 */
[----:B------:R4:W1:Y:S01]  /*0cc0*/  SYNCS.EXCH.64 URZ, [UR4+0x118], UR8 ;  /* 0x0001180804ff75b2 */ /* 0x0008620008000100 */
[----:B------:R4:W1:Y:S01]  /*0cd0*/  SYNCS.EXCH.64 URZ, [UR4+0x100], UR6 ;  /* 0x0001000604ff75b2 */ /* 0x0008620008000100 */
[----:B------:R4:W1:Y:S01]  /*0ce0*/  SYNCS.EXCH.64 URZ, [UR4+0x120], UR8 ;  /* 0x0001200804ff75b2 */ /* 0x0008620008000100 */
[----:B------:R4:W1:Y:S01]  /*0cf0*/  SYNCS.EXCH.64 URZ, [UR4+0x108], UR6 ;  /* 0x0001080604ff75b2 */ /* 0x0008620008000100 */
[----:B------:R4:W1:Y:S02]  /*0d00*/  SYNCS.EXCH.64 URZ, [UR4+0x128], UR8 ;  /* 0x0001280804ff75b2 */ /* 0x0008640008000100 */
[----:B----4-:R-:W-:Y:S01]  /*0d10*/  NOP ;  /* 0x0000000000007918 */ /* 0x010fe20000000000 */
.L_x_13:
[----:B------:R-:W4:Y:S01]  /*0d20*/  SHFL.IDX PT, R0, R52, RZ, 0x1f ;  /* 0x00001fff34007589 */ /* 0x000f2200000e0000 */
[----:B------:R-:W-:Y:S01]  /*0d30*/  ISETP.NE.OR P1, PT, RZ, UR20, !P1 ;  /* 0x00000014ff007c0c */ /* 0x000fe2000cf25670 */
[----:B------:R-:W-:Y:S01]  /*0d40*/  NOP ;  /* 0x0000000000007918 */ /* 0x000fe20000000000 */
[----:B----4-:R-:W-:-:S13]  /*0d50*/  ISETP.NE.AND P0, PT, R0, 0x3, PT ;  /* 0x000000030000780c */ /* 0x010fda0003f05270 */
[----:B------:R-:W-:Y:S05]  /*0d60*/  @P0 BRA `(.L_x_14) ;  /* 0x0000000000380947 */ /* 0x000fea0003800000 */
[----:B--2---:R-:W2:Y:S01]  /*0d70*/  S2UR UR5, SR_CgaCtaId ;  /* 0x00000000000579c3 */ /* 0x004ea20000008800 */
[----:B---3--:R-:W-:Y:S01]  /*0d80*/  UMOV UR4, 0x400 ;  /* 0x0000040000047882 */ /* 0x008fe20000000000 */
[----:B------:R-:W-:Y:S01]  /*0d90*/  UMOV UR6, 0x20 ;  /* 0x0000002000067882 */ /* 0x000fe20000000000 */
[----:B------:R-:W-:Y:S01]  /*0da0*/  ELECT P0, URZ, PT ;  /* 0x0000000000ff782f */ /* 0x000fe20003800000 */
[----:B------:R-:W-:-:S04]  /*0db0*/  UIADD3 UR6, UPT, UPT, -UR6, 0x100000, URZ ;  /* 0x0010000006067890 */ /* 0x000fc8000fffe1ff */
[----:B------:R-:W-:Y:S02]  /*0dc0*/  USHF.L.U32 UR7, UR6, 0xb, URZ ;  /* 0x0000000b06077899 */ /* 0x000fe400080006ff */
[----:B------:R-:W-:Y:S02]  /*0dd0*/  USHF.L.U32 UR6, UR6, 0x1, URZ ;  /* 0x0000000106067899 */ /* 0x000fe400080006ff */
[----:B--2---:R-:W-:Y:S01]  /*0de0*/  ULEA UR4, UR5, UR4, 0x18 ;  /* 0x0000000405047291 */ /* 0x004fe2000f8ec0ff */
[----:B------:R-:W2:Y:S11]  /*0df0*/  FENCE.VIEW.ASYNC.S ;  /* 0x00000000000073c6 */ /* 0x000eb60000000000 */
[----:B--2---:R4:W2:Y:S01]  /*0e00*/  SYNCS.EXCH.64 URZ, [UR4+0x130], UR6 ;  /* 0x0001300604ff75b2 */ /* 0x0048a20008000100 */
[----:B------:R4:W3:Y:S01]  /*0e10*/  SYNCS.EXCH.64 URZ, [UR4+0x140], UR6 ;  /* 0x0001400604ff75b2 */ /* 0x0008e20008000100 */
[----:B------:R4:W1:Y:S01]  /*0e20*/  SYNCS.EXCH.64 URZ, [UR4+0x138], UR6 ;  /* 0x0001380604ff75b2 */ /* 0x0008620008000100 */
[----:B------:R4:W1:Y:S02]  /*0e30*/  SYNCS.EXCH.64 URZ, [UR4+0x148], UR6 ;  /* 0x0001480604ff75b2 */ /* 0x0008640008000100 */
[----:B----4-:R-:W-:Y:S01]  /*0e40*/  NOP ;  /* 0x0000000000007918 */ /* 0x010fe20000000000 */
.L_x_14:
[----:B---3--:R-:W3:Y:S01]  /*0e50*/  S2UR UR7, SR_CgaCtaId ;  /* 0x00000000000779c3 */ /* 0x008ee20000008800 */
[----:B------:R-:W-:Y:S01]  /*0e60*/  VOTEU.ALL UP0, P1 ;  /* 0x0000000000ff7886 */ /* 0x000fe20000800000 */
[----:B--2---:R-:W-:Y:S01]  /*0e70*/  UMOV UR4, 0x20 ;  /* 0x0000002000047882 */ /* 0x004fe20000000000 */
[----:B------:R-:W-:Y:S01]  /*0e80*/  NOP ;  /* 0x0000000000007918 */ /* 0x000fe20000000000 */
[----:B-1----:R-:W-:Y:S01]  /*0e90*/  LOP3.LUT R3, R65, 0x1f, RZ, 0xc0, !PT ;  /* 0x0000001f41037812 */ /* 0x002fe200078ec0ff */
[----:B------:R-:W-:Y:S01]  /*0ea0*/  UISETP.NE.AND UP5, UPT, UR20, URZ, UPT ;  /* 0x000000ff1400728c */ /* 0x000fe2000bfa5270 */
[----:B------:R-:W-:Y:S01]  /*0eb0*/  @!UP0 UMOV UR6, 0x400 ;  /* 0x0000040000068882 */ /* 0x000fe20000000000 */
[----:B------:R-:W-:-:S04]  /*0ec0*/  @!UP0 UIADD3 UR4, UPT, UPT, -UR4, 0x100000, URZ ;  /* 0x0010000004048890 */ /* 0x000fc8000fffe1ff */
[----:B------:R-:W-:Y:S02]  /*0ed0*/  @!UP0 USHF.L.U32 UR5, UR4, 0xb, URZ ;  /* 0x0000000b04058899 */ /* 0x000fe400080006ff */
[----:B------:R-:W-:Y:S02]  /*0ee0*/  @!UP0 USHF.L.U32 UR4, UR4, 0x1, URZ ;  /* 0x0000000104048899 */ /* 0x000fe400080006ff */
[----:B---3--:R-:W-:Y:S01]  /*0ef0*/  @!UP0 ULEA UR6, UR7, UR6, 0x18 ;  /* 0x0000000607068291 */ /* 0x008fe2000f8ec0ff */
[----:B------:R-:W1:Y:S01]  /*0f00*/  LDCU UR7, c[0x0][0x36c] ;  /* 0x00006d80ff0777ac */ /* 0x000e620008000800 */
[----:B------:R-:W-:Y:S01]  /*0f10*/  VOTEU.ALL UP0, P1 ;  /* 0x0000000000ff7886 */ /* 0x000fe20000800000 */
[----:B------:R-:W2:Y:S09]  /*0f20*/  FENCE.VIEW.ASYNC.S ;  /* 0x00000000000073c6 */ /* 0x000eb20000000000 */
[----:B--2---:R2:W3:Y:S01]  /*0f30*/  @!UP0 SYNCS.EXCH.64 URZ, [UR6+0x150], UR4 ;  /* 0x0001500406ff85b2 */ /* 0x0044e20008000100 */
[----:B-1----:R-:W-:-:S09]  /*0f40*/  UISETP.EQ.U32.AND UP6, UPT, UR7, 0x1, UPT ;  /* 0x000000010700788c */ /* 0x002fd2000bfc2070 */
[----:B--2---:R-:W-:Y:S05]  /*0f50*/  BRA.U !UP6, `(.L_x_15) ;  /* 0x000000010e087547 */ /* 0x004fea000b800000 */
[----:B---3--:R-:W-:Y:S01]  /*0f60*/  UCGABAR_ARV ;  /* 0x00000000000079c7 */ /* 0x008fe20008000000 */
[----:B------:R-:W-:Y:S05]  /*0f70*/  BRA `(.L_x_16) ;  /* 0x0000000000047947 */ /* 0x000fea0003800000 */
.L_x_15:
[----:B---3--:R-:W-:Y:S01]  /*0f80*/  NOP ;  /* 0x0000000000007918 */ /* 0x008fe20000000000 */
.L_x_16:
[----:B------:R-:W1:Y:S01]  /*0f90*/  S2UR UR23, SR_CTAID.X ;  /* 0x00000000001779c3 */ /* 0x000e620000002500 */
[----:B------:R-:W-:-:S05]  /*0fa0*/  CS2R.32 R54, SR_CgaSize ;  /* 0x0000000000367805 */ /* 0x000fca0000008a00 */
[----:B------:R-:W-:-:S05]  /*0fb0*/  IMAD R54, R54, -0xa0, RZ ;  /* 0xffffff6036367824 */ /* 0x000fca00078e02ff */
[----:B------:R-:W-:-:S14]  /*0fc0*/  R2UR UR5, R54 ;  /* 0x00000000360572ca */ /* 0x000fdc00000e0000 */
[----:B------:R-:W2:Y:S01]  /*0fd0*/  LDCU UR5, c[0x0][UR5+0x2b0] ;  /* 0x00005600050577ac */ /* 0x000ea20008000800 */
[----:B------:R-:W-:-:S05]  /*0fe0*/  CS2R.32 R54, SR_CgaSize ;  /* 0x0000000000367805 */ /* 0x000fca0000008a00 */
[----:B------:R-:W-:-:S05]  /*0ff0*/  IMAD R54, R54, -0xa0, RZ ;  /* 0xffffff6036367824 */ /* 0x000fca00078e02ff */
[----:B------:R-:W-:-:S14]  /*1000*/  R2UR UR4, R54 ;  /* 0x00000000360472ca */ /* 0x000fdc00000e0000 */
[----:B------:R-:W3:Y:S01]  /*1010*/  LDCU UR4, c[0x0][UR4+0x2b4] ;  /* 0x00005680040477ac */ /* 0x000ee20008000800 */
[----:B------:R-:W4:Y:S01]  /*1020*/  S2UR UR34, SR_CTAID.Y ;  /* 0x00000000002279c3 */ /* 0x000f220000002600 */
[----:B------:R-:W-:-:S05]  /*1030*/  CS2R.32 R54, SR_CgaSize ;  /* 0x0000000000367805 */ /* 0x000fca0000008a00 */
[----:B------:R-:W-:-:S05]  /*1040*/  IMAD R54, R54, -0xa0, RZ ;  /* 0xffffff6036367824 */ /* 0x000fca00078e02ff */
[----:B------:R-:W-:-:S14]  /*1050*/  R2UR UR7, R54 ;  /* 0x00000000360772ca */ /* 0x000fdc00000e0000 */
[----:B------:R-:W3:Y:S01]  /*1060*/  LDCU UR7, c[0x0][UR7+0x2a0] ;  /* 0x00005400070777ac */ /* 0x000ee20008000800 */
[----:B------:R-:W-:-:S05]  /*1070*/  CS2R.32 R54, SR_CgaSize ;  /* 0x0000000000367805 */ /* 0x000fca0000008a00 */
[----:B------:R-:W-:-:S05]  /*1080*/  IMAD R54, R54, -0xa0, RZ ;  /* 0xffffff6036367824 */ /* 0x000fca00078e02ff */
[----:B------:R-:W-:-:S14]  /*1090*/  R2UR UR8, R54 ;  /* 0x00000000360872ca */ /* 0x000fdc00000e0000 */
[----:B------:R-:W3:Y:S01]  /*10a0*/  LDCU UR8, c[0x0][UR8+0x2a4] ;  /* 0x00005480080877ac */ /* 0x000ee20008000800 */
[----:B------:R-:W3:Y:S01]  /*10b0*/  S2UR UR9, SR_CgaCtaId ;  /* 0x00000000000979c3 */ /* 0x000ee20000008800 */
[----:B------:R-:W-:Y:S01]  /*10c0*/  UISETP.GT.U32.AND UP0, UPT, UR47, 0xffff, UPT ;  /* 0x0000ffff2f00788c */ /* 0x000fe2000bf04070 */
[----:B------:R-:W3:Y:S01]  /*10d0*/  LDCU UR21, c[0x0][0xb24] ;  /* 0x00016480ff1577ac */ /* 0x000ee20008000800 */
[----:B------:R-:W3:Y:S01]  /*10e0*/  LDCU UR45, c[0x0][0xb24] ;  /* 0x00016480ff2d77ac */ /* 0x000ee20008000800 */
[----:B-1----:R-:W-:Y:S01]  /*10f0*/  I2FP.F32.U32 R2, UR23 ;  /* 0x0000001700027c45 */ /* 0x002fe20008201000 */
[----:B------:R-:W1:Y:S04]  /*1100*/  LDCU UR26, c[0x0][0xb30] ;  /* 0x00016600ff1a77ac */ /* 0x000e680008000800 */
[----:B--2---:R-:W-:Y:S01]  /*1110*/  FMUL R2, R2, UR5 ;  /* 0x0000000502027c20 */ /* 0x004fe20008400000 */
[----:B------:R-:W-:Y:S01]  /*1120*/  USEL UR5, UR47, 0xffff, !UP0 ;  /* 0x0000ffff2f057887 */ /* 0x000fe2000c000000 */
[----:B----4-:R-:W-:-:S04]  /*1130*/  I2FP.F32.U32 R0, UR34 ;  /* 0x0000002200007c45 */ /* 0x010fc80008201000 */
[----:B------:R-:W2:Y:S01]  /*1140*/  F2I.U32.TRUNC.NTZ R2, R2 ;  /* 0x0000000200027305 */ /* 0x000ea2000020f000 */
[----:B------:R-:W-:Y:S01]  /*1150*/  ULOP3.LUT UR24, UR5, 0xffff, URZ, 0xc0, !UPT ;  /* 0x0000ffff05187892 */ /* 0x000fe2000f8ec0ff */
[----:B---3--:R-:W-:Y:S01]  /*1160*/  FMUL R0, R0, UR4 ;  /* 0x0000000400007c20 */ /* 0x008fe20008400000 */
[----:B------:R-:W-:-:S05]  /*1170*/  USHF.L.U32 UR28, UR9, 0x9, URZ ;  /* 0x00000009091c7899 */ /* 0x000fca00080006ff */
[----:B------:R-:W3:Y:S01]  /*1180*/  F2I.U32.TRUNC.NTZ R0, R0 ;  /* 0x0000000000007305 */ /* 0x000ee2000020f000 */
[----:B--2---:R-:W-:Y:S02]  /*1190*/  R2UR UR4, R2 ;  /* 0x00000000020472ca */ /* 0x004fe400000e0000 */
[----:B------:R-:W-:Y:S02]  /*11a0*/  PRMT R2, RZ, 0x7610, R2 ;  /* 0x00007610ff027816 */ /* 0x000fe40000000002 */
[----:B---3--:R-:W-:Y:S02]  /*11b0*/  R2UR UR6, R0 ;  /* 0x00000000000672ca */ /* 0x008fe400000e0000 */
[----:B------:R-:W-:-:S07]  /*11c0*/  PRMT R0, RZ, 0x7610, R0 ;  /* 0x00007610ff007816 */ /* 0x000fce0000000000 */
[----:B------:R-:W-:-:S04]  /*11d0*/  UIADD3 UR5, UPT, UPT, -UR4, URZ, URZ ;  /* 0x000000ff04057290 */ /* 0x000fc8000fffe1ff */
[----:B------:R-:W-:Y:S02]  /*11e0*/  UIMAD UR5, UR7, UR5, UR23 ;  /* 0x00000005070572a4 */ /* 0x000fe4000f8e0217 */
[----:B------:R-:W-:-:S04]  /*11f0*/  UIADD3 UR4, UPT, UPT, -UR6, URZ, URZ ;  /* 0x000000ff06047290 */ /* 0x000fc8000fffe1ff */
[----:B------:R-:W-:Y:S01]  /*1200*/  IMAD.U32 R54, RZ, RZ, UR5 ;  /* 0x00000005ff367e24 */ /* 0x000fe2000f8e00ff */
[----:B------:R-:W-:-:S06]  /*1210*/  UIMAD UR4, UR8, UR4, UR34 ;  /* 0x00000004080472a4 */ /* 0x000fcc000f8e0222 */
[----:B------:R-:W-:Y:S01]  /*1220*/  IMAD.U32 R53, RZ, RZ, UR4 ;  /* 0x00000004ff357e24 */ /* 0x000fe2000f8e00ff */
[----:B-1----:R-:W-:Y:S06]  /*1230*/  BRA.U UP5, `(.L_x_17) ;  /* 0x00000001056c7547 */ /* 0x002fec000b800000 */
[----:B------:R-:W-:Y:S02]  /*1240*/  R2UR UR4, R53 ;  /* 0x00000000350472ca */ /* 0x000fe400000e0000 */
[----:B------:R-:W-:-:S11]  /*1250*/  R2UR UR10, R54 ;  /* 0x00000000360a72ca */ /* 0x000fd600000e0000 */
[----:B------:R-:W-:Y:S02]  /*1260*/  UISETP.NE.AND UP0, UPT, UR4, URZ, UPT ;  /* 0x000000ff0400728c */ /* 0x000fe4000bf05270 */
[----:B------:R-:W-:Y:S02]  /*1270*/  ULOP3.LUT UR4, UR10, 0x2, URZ, 0x3c, !UPT ;  /* 0x000000020a047892 */ /* 0x000fe4000f8e3cff */
[----:B------:R-:W-:Y:S02]  /*1280*/  UISETP.GT.U32.AND UP1, UPT, UR10, 0x1, UP0 ;  /* 0x000000010a00788c */ /* 0x000fe40008724070 */
[----:B------:R-:W-:Y:S02]  /*1290*/  ULOP3.LUT UR5, UR10, 0x4, URZ, 0x3c, !UPT ;  /* 0x000000040a057892 */ /* 0x000fe4000f8e3cff */
[----:B------:R-:W-:Y:S02]  /*12a0*/  USEL UR8, URZ, 0x1, UP1 ;  /* 0x00000001ff087887 */ /* 0x000fe40008800000 */
[----:B------:R-:W-:-:S02]  /*12b0*/  USEL UR7, URZ, 0x2, UP1 ;  /* 0x00000002ff077887 */ /* 0x000fc40008800000 */
[----:B------:R-:W-:Y:S02]  /*12c0*/  UISETP.GT.U32.AND UP1, UPT, UR4, 0x1, UP0 ;  /* 0x000000010400788c */ /* 0x000fe40008724070 */
[----:B------:R-:W-:Y:S02]  /*12d0*/  ULOP3.LUT UR4, UR10, 0x6, URZ, 0x3c, !UPT ;  /* 0x000000060a047892 */ /* 0x000fe4000f8e3cff */
[----:B------:R-:W-:Y:S02]  /*12e0*/  USEL UR6, URZ, 0x4, UP1 ;  /* 0x00000004ff067887 */ /* 0x000fe40008800000 */
[----:B------:R-:W-:Y:S02]  /*12f0*/  USEL UR9, URZ, 0x8, UP1 ;  /* 0x00000008ff097887 */ /* 0x000fe40008800000 */
[----:B------:R-:W-:Y:S02]  /*1300*/  UISETP.GT.U32.AND UP1, UPT, UR5, 0x1, UP0 ;  /* 0x000000010500788c */ /* 0x000fe40008724070 */
[----:B------:R-:W-:-:S02]  /*1310*/  UISETP.GT.U32.AND UP0, UPT, UR4, 0x1, UP0 ;  /* 0x000000010400788c */ /* 0x000fc40008704070 */
[----:B------:R-:W-:Y:S02]  /*1320*/  USEL UR4, URZ, 0x10, UP1 ;  /* 0x00000010ff047887 */ /* 0x000fe40008800000 */
[----:B------:R-:W-:Y:S02]  /*1330*/  UIADD3 UR5, UPT, UPT, UR6, UR7, UR8 ;  /* 0x0000000706057290 */ /* 0x000fe4000fffe008 */
[----:B------:R-:W-:Y:S02]  /*1340*/  USEL UR7, URZ, 0x40, UP0 ;  /* 0x00000040ff077887 */ /* 0x000fe40008000000 */
[----:B------:R-:W-:Y:S02]  /*1350*/  USEL UR8, URZ, 0x20, UP1 ;  /* 0x00000020ff087887 */ /* 0x000fe40008800000 */
[----:B------:R-:W-:Y:S02]  /*1360*/  UIADD3 UR5, UPT, UPT, UR4, UR5, UR9 ;  /* 0x0000000504057290 */ /* 0x000fe4000fffe009 */
[----:B------:R-:W-:-:S02]  /*1370*/  ULOP3.LUT UR4, UR10, 0xfffffffe, URZ, 0xc0, !UPT ;  /* 0xfffffffe0a047892 */ /* 0x000fc4000f8ec0ff */
[----:B------:R-:W-:Y:S02]  /*1380*/  USEL UR6, URZ, 0x80, UP0 ;  /* 0x00000080ff067887 */ /* 0x000fe40008000000 */
[----:B------:R-:W-:-:S03]  /*1390*/  UIADD3 UR5, UPT, UPT, UR7, UR5, UR8 ;  /* 0x0000000507057290 */ /* 0x000fc6000fffe008 */
[----:B------:R-:W-:Y:S01]  /*13a0*/  UMOV UR7, 0x3 ;  /* 0x0000000300077882 */ /* 0x000fe20000000000 */
[----:B------:R-:W-:Y:S02]  /*13b0*/  UIADD3 UR5, UPT, UPT, UR5, UR6, URZ ;  /* 0x0000000605057290 */ /* 0x000fe4000fffe0ff */
[----:B------:R-:W-:-:S04]  /*13c0*/  USHF.L.U32 UR4, UR7, UR4, URZ ;  /* 0x0000000407047299 */ /* 0x000fc800080006ff */
[----:B------:R-:W-:Y:S02]  /*13d0*/  IMAD.U32 R2, RZ, RZ, UR5 ;  /* 0x00000005ff027e24 */ /* 0x000fe4000f8e00ff */
[----:B------:R-:W-:-:S07]  /*13e0*/  IMAD.U32 R0, RZ, RZ, UR4 ;  /* 0x00000004ff007e24 */ /* 0x000fce000f8e00ff */
.L_x_17:
[----:B------:R-:W1:Y:S01]  /*13f0*/  S2UR UR36, SR_CTAID.Z ;  /* 0x00000000002479c3 */ /* 0x000e620000002700 */
[----:B------:R-:W-:Y:S01]  /*1400*/  UISETP.GE.AND UP0, UPT, UR21, 0x1, UPT ;  /* 0x000000011500788c */ /* 0x000fe2000bf06270 */
[----:B------:R-:W-:Y:S01]  /*1410*/  UMOV UR27, 0x55 ;  /* 0x00000055001b7882 */ /* 0x000fe20000000000 */
[----:B------:R-:W-:-:S07]  /*1420*/  UMOV UR32, UR23 ;  /* 0x0000001700207c82 */ /* 0x000fce0008000000 */
[----:B------:R-:W-:Y:S05]  /*1430*/  BRA.U !UP0, `(.L_x_18) ;  /* 0x0000000108d47547 */ /* 0x000fea000b800000 */
[----:B------:R-:W2:Y:S01]  /*1440*/  LDCU.128 UR16, c[0x0][0xb10] ;  /* 0x00016200ff1077ac */ /* 0x000ea20008000c00 */
[----:B------:R-:W3:Y:S01]  /*1450*/  LDCU UR13, c[0x0][0x370] ;  /* 0x00006e00ff0d77ac */ /* 0x000ee20008000800 */
[----:B------:R-:W4:Y:S01]  /*1460*/  LDCU UR8, c[0x0][0x374] ;  /* 0x00006e80ff0877ac */ /* 0x000f220008000800 */
[----:B------:R-:W1:Y:S01]  /*1470*/  LDCU UR22, c[0x0][0xb0c] ;  /* 0x00016180ff1677ac */ /* 0x000e620008000800 */
[----:B------:R-:W1:Y:S01]  /*1480*/  LDCU UR25, c[0x0][0xb20] ;  /* 0x00016400ff1977ac */ /* 0x000e620008000800 */
[----:B--2---:R-:W-:Y:S01]  /*1490*/  UIMAD.WIDE.U32 UR4, UR23, UR16, URZ ;  /* 0x00000010170472a5 */ /* 0x004fe2000f8e00ff */
[----:B------:R-:W2:Y:S01]  /*14a0*/  LDCU.64 UR14, c[0x0][0xb28] ;  /* 0x00016500ff0e77ac */ /* 0x000ea20008000a00 */
[----:B------:R-:W-:-:S05]  /*14b0*/  UISETP.NE.AND UP3, UPT, UR18, 0x1, UPT ;  /* 0x000000011200788c */ /* 0x000fca000bf65270 */
[----:B------:R-:W-:Y:S01]  /*14c0*/  UMOV UR4, UR5 ;  /* 0x0000000500047c82 */ /* 0x000fe20008000000 */
[----:B---3--:R-:W-:Y:S02]  /*14d0*/  UIMAD.WIDE.U32 UR6, UR13, UR16, URZ ;  /* 0x000000100d0672a5 */ /* 0x008fe4000f8e00ff */
[----:B------:R-:W-:Y:S02]  /*14e0*/  USHF.R.U32.HI UR9, URZ, UR17, UR4 ;  /* 0x00000011ff097299 */ /* 0x000fe40008011604 */
[----:B----4-:R-:W-:Y:S02]  /*14f0*/  UIMAD.WIDE.U32 UR4, UR8, UR19, URZ ;  /* 0x00000013080472a5 */ /* 0x010fe4000f8e00ff */
[----:B-1----:R-:W-:Y:S01]  /*1500*/  UISETP.NE.AND UP0, UPT, UR22, 0x1, UPT ;  /* 0x000000011600788c */ /* 0x002fe2000bf05270 */
[----:B------:R-:W-:Y:S01]  /*1510*/  UMOV UR6, UR7 ;  /* 0x0000000700067c82 */ /* 0x000fe20008000000 */
[----:B------:R-:W-:-:S03]  /*1520*/  UISETP.NE.AND UP1, UPT, UR21, 0x1, UPT ;  /* 0x000000011500788c */ /* 0x000fc6000bf25270 */
[----:B------:R-:W-:Y:S01]  /*1530*/  UMOV UR4, UR5 ;  /* 0x0000000500047c82 */ /* 0x000fe20008000000 */
[----:B------:R-:W-:Y:S02]  /*1540*/  USEL UR12, UR23, UR9, !UP0 ;  /* 0x00000009170c7287 */ /* 0x000fe4000c000000 */
[----:B------:R-:W-:Y:S02]  /*1550*/  @UP3 USHF.R.U32.HI UR8, URZ, UR25, UR4 ;  /* 0x00000019ff083299 */ /* 0x000fe40008011604 */
[----:B------:R-:W-:Y:S02]  /*1560*/  UIADD3 UR32, UPT, UPT, -UR12, URZ, URZ ;  /* 0x000000ff0c207290 */ /* 0x000fe4000fffe1ff */
[----:B------:R-:W-:Y:S02]  /*1570*/  @UP0 USHF.R.U32.HI UR13, URZ, UR17, UR6 ;  /* 0x00000011ff0d0299 */ /* 0x000fe40008011606 */
[----:B------:R-:W-:Y:S02]  /*1580*/  UIMAD.WIDE.U32 UR6, UR34, UR19, URZ ;  /* 0x00000013220672a5 */ /* 0x000fe4000f8e00ff */
[----:B--2---:R-:W-:-:S02]  /*1590*/  UIMAD.WIDE.U32 UR4, UR8, UR14, URZ ;  /* 0x0000000e080472a5 */ /* 0x004fc4000f8e00ff */
[----:B------:R-:W-:Y:S02]  /*15a0*/  UIMAD.WIDE.U32 UR10, UR13, UR14, URZ ;  /* 0x0000000e0d0a72a5 */ /* 0x000fe4000f8e00ff */
[----:B------:R-:W-:Y:S01]  /*15b0*/  UIMAD UR32, UR22, UR32, UR23 ;  /* 0x00000020162072a4 */ /* 0x000fe2000f8e0217 */
[----:B------:R-:W-:Y:S02]  /*15c0*/  UMOV UR6, UR7 ;  /* 0x0000000700067c82 */ /* 0x000fe40008000000 */
[----:B------:R-:W-:Y:S01]  /*15d0*/  UMOV UR4, UR5 ;  /* 0x0000000500047c82 */ /* 0x000fe20008000000 */
[----:B------:R-:W-:Y:S02]  /*15e0*/  USHF.R.U32.HI UR6, URZ, UR25, UR6 ;  /* 0x00000019ff067299 */ /* 0x000fe40008011606 */
[----:B------:R-:W-:Y:S01]  /*15f0*/  @UP1 USHF.R.U32.HI UR8, URZ, UR15, UR4 ;  /* 0x0000000fff081299 */ /* 0x000fe20008011604 */
[----:B------:R-:W-:Y:S01]  /*1600*/  UMOV UR5, UR11 ;  /* 0x0000000b00057c82 */ /* 0x000fe20008000000 */
[----:B------:R-:W-:-:S02]  /*1610*/  USEL UR4, UR34, UR6, !UP3 ;  /* 0x0000000622047287 */ /* 0x000fc4000d800000 */
[----:B------:R-:W-:Y:S02]  /*1620*/  @UP1 USHF.R.U32.HI UR13, URZ, UR15, UR5 ;  /* 0x0000000fff0d1299 */ /* 0x000fe40008011605 */
[----:B------:R-:W-:Y:S02]  /*1630*/  UIMAD UR5, UR8, UR21, URZ ;  /* 0x00000015080572a4 */ /* 0x000fe4000f8e02ff */
[----:B------:R-:W-:Y:S02]  /*1640*/  UIMAD UR8, UR13, UR21, URZ ;  /* 0x000000150d0872a4 */ /* 0x000fe4000f8e02ff */
[----:B------:R-:W-:Y:S02]  /*1650*/  UISETP.GE.AND UP0, UPT, UR4, UR5, UPT ;  /* 0x000000050400728c */ /* 0x000fe4000bf06270 */
[----:B------:R-:W-:Y:S02]  /*1660*/  UIMAD.WIDE.U32 UR6, UR4, UR14, URZ ;  /* 0x0000000e040672a5 */ /* 0x000fe4000f8e00ff */
[----:B------:R-:W-:-:S02]  /*1670*/  UISETP.GE.OR UP0, UPT, UR12, UR8, UP0 ;  /* 0x000000080c00728c */ /* 0x000fc40008706670 */
[----:B------:R-:W-:-:S03]  /*1680*/  UIMAD.WIDE.U32 UR8, UR12, UR14, URZ ;  /* 0x0000000e0c0872a5 */ /* 0x000fc6000f8e00ff */
[----:B------:R-:W-:Y:S01]  /*1690*/  UMOV UR6, UR7 ;  /* 0x0000000700067c82 */ /* 0x000fe20008000000 */
[----:B------:R-:W-:Y:S02]  /*16a0*/  UIADD3 UR7, UPT, UPT, -UR4, URZ, URZ ;  /* 0x000000ff04077290 */ /* 0x000fe4000fffe1ff */
[----:B------:R-:W-:Y:S02]  /*16b0*/  USHF.R.U32.HI UR6, URZ, UR15, UR6 ;  /* 0x0000000fff067299 */ /* 0x000fe40008011606 */
[----:B------:R-:W-:Y:S02]  /*16c0*/  UIMAD UR34, UR18, UR7, UR34 ;  /* 0x00000007122272a4 */ /* 0x000fe4000f8e0222 */
[----:B------:R-:W-:Y:S01]  /*16d0*/  USEL UR6, UR4, UR6, !UP1 ;  /* 0x0000000604067287 */ /* 0x000fe2000c800000 */
[----:B------:R-:W-:Y:S02]  /*16e0*/  @!UP0 UMOV UR5, UR9 ;  /* 0x0000000900058c82 */ /* 0x000fe40008000000 */
[----:B------:R-:W-:-:S02]  /*16f0*/  @!UP0 USHF.R.U32.HI UR5, URZ, UR15, UR5 ;  /* 0x0000000fff058299 */ /* 0x000fc40008011605 */
[----:B------:R-:W-:Y:S02]  /*1700*/  UIADD3 UR7, UPT, UPT, -UR6, URZ, URZ ;  /* 0x000000ff06077290 */ /* 0x000fe4000fffe1ff */
[----:B------:R-:W-:Y:S02]  /*1710*/  @!UP0 USEL UR5, UR12, UR5, !UP1 ;  /* 0x000000050c058287 */ /* 0x000fe4000c800000 */
[----:B------:R-:W-:Y:S02]  /*1720*/  UIMAD UR7, UR21, UR7, UR4 ;  /* 0x00000007150772a4 */ /* 0x000fe4000f8e0204 */
[----:B------:R-:W-:Y:S02]  /*1730*/  @!UP0 UIADD3 UR6, UPT, UPT, UR6, -UR5, URZ ;  /* 0x8000000506068290 */ /* 0x000fe4000fffe0ff */
[----:B------:R-:W-:Y:S02]  /*1740*/  @!UP0 UIMAD UR7, UR7, UR13, UR5 ;  /* 0x0000000d070782a4 */ /* 0x000fe4000f8e0205 */
[----:B------:R-:W-:-:S04]  /*1750*/  @!UP0 UIMAD UR4, UR6, UR21, UR12 ;  /* 0x00000015060482a4 */ /* 0x000fc8000f8e020c */
[----:B------:R-:W-:Y:S01]  /*1760*/  UIMAD UR34, UR4, UR18, UR34 ;  /* 0x00000012042272a4 */ /* 0x000fe2000f8e0222 */
[----:B------:R-:W-:Y:S02]  /*1770*/  @!UP0 UMOV UR12, UR7 ;  /* 0x00000007000c8c82 */ /* 0x000fe40008000000 */
[----:B------:R-:W-:-:S12]  /*1780*/  UIMAD UR32, UR12, UR22, UR32 ;  /* 0x000000160c2072a4 */ /* 0x000fd8000f8e0220 */
.L_x_18:
[----:B------:R-:W-:Y:S02]  /*1790*/  UISETP.NE.AND UP1, UPT, UR26, 0x1, UPT ;  /* 0x000000011a00788c */ /* 0x000fe4000bf25270 */
[----:B------:R-:W-:Y:S02]  /*17a0*/  UISETP.NE.AND UP0, UPT, UR20, 0x2, UPT ;  /* 0x000000021400788c */ /* 0x000fe4000bf05270 */
[----:B------:R-:W-:Y:S02]  /*17b0*/  ULOP3.LUT UR28, UR28, 0xc00, URZ, 0xc0, !UPT ;  /* 0x00000c001c1c7892 */ /* 0x000fe4000f8ec0ff */
[----:B------:R-:W-:-:S03]  /*17c0*/  USHF.L.U32 UR24, UR27, UR24, URZ ;  /* 0x000000181b187299 */ /* 0x000fc600080006ff */
[----:B------:R-:W-:Y:S09]  /*17d0*/  BRA.U UP1, `(.L_x_19) ;  /* 0x0000000101407547 */ /* 0x000ff2000b800000 */
[----:B------:R-:W2:Y:S01]  /*17e0*/  LDCU.128 UR8, c[0x0][0xb10] ;  /* 0x00016200ff0877ac */ /* 0x000ea20008000c00 */
[----:B------:R-:W3:Y:S01]  /*17f0*/  LDCU UR12, c[0x0][0xb0c] ;  /* 0x00016180ff0c77ac */ /* 0x000ee20008000800 */
[----:B------:R-:W4:Y:S01]  /*1800*/  LDCU UR13, c[0x0][0xb20] ;  /* 0x00016400ff0d77ac */ /* 0x000f220008000800 */
[----:B--2---:R-:W-:Y:S02]  /*1810*/  UIMAD.WIDE.U32 UR4, UR32, UR8, URZ ;  /* 0x00000008200472a5 */ /* 0x004fe4000f8e00ff */
[----:B------:R-:W-:Y:S02]  /*1820*/  UIMAD.WIDE.U32 UR6, UR34, UR11, URZ ;  /* 0x0000000b220672a5 */ /* 0x000fe4000f8e00ff */
[----:B---3--:R-:W-:Y:S02]  /*1830*/  UISETP.NE.AND UP1, UPT, UR12, 0x1, UPT ;  /* 0x000000010c00788c */ /* 0x008fe4000bf25270 */
[----:B------:R-:W-:-:S03]  /*1840*/  USHF.R.U32.HI UR5, URZ, UR9, UR5 ;  /* 0x00000009ff057299 */ /* 0x000fc60008011605 */
[----:B------:R-:W-:Y:S01]  /*1850*/  UMOV UR4, UR7 ;  /* 0x0000000700047c82 */ /* 0x000fe20008000000 */
[----:B------:R-:W-:Y:S02]  /*1860*/  USEL UR5, UR32, UR5, !UP1 ;  /* 0x0000000520057287 */ /* 0x000fe4000c800000 */
[----:B------:R-:W-:Y:S02]  /*1870*/  UISETP.NE.AND UP1, UPT, UR10, 0x1, UPT ;  /* 0x000000010a00788c */ /* 0x000fe4000bf25270 */
[----:B----4-:R-:W-:-:S04]  /*1880*/  USHF.R.U32.HI UR4, URZ, UR13, UR4 ;  /* 0x0000000dff047299 */ /* 0x010fc80008011604 */
[----:B------:R-:W-:-:S04]  /*1890*/  USEL UR4, UR34, UR4, !UP1 ;  /* 0x0000000422047287 */ /* 0x000fc8000c800000 */
[----:B------:R-:W-:Y:S02]  /*18a0*/  UIADD3 UR6, UPT, UPT, -UR4, UR5, URZ ;  /* 0x0000000504067290 */ /* 0x000fe4000fffe1ff */
[----:B------:R-:W-:Y:S02]  /*18b0*/  UIADD3 UR4, UPT, UPT, UR4, -UR5, URZ ;  /* 0x8000000504047290 */ /* 0x000fe4000fffe0ff */
[----:B------:R-:W-:Y:S02]  /*18c0*/  UIMAD UR34, UR6, UR10, UR34 ;  /* 0x0000000a062272a4 */ /* 0x000fe4000f8e0222 */
[----:B------:R-:W-:-:S12]  /*18d0*/  UIMAD UR32, UR4, UR12, UR32 ;  /* 0x0000000c042072a4 */ /* 0x000fd8000f8e0220 */
.L_x_19:
[----:B------:R-:W-:Y:S05]  /*18e0*/  BRA.U !UP6, `(.L_x_20) ;  /* 0x000000010e0c7547 */ /* 0x000fea000b800000 */
[----:B------:R-:W-:Y:S01]  /*18f0*/  UCGABAR_WAIT ;  /* 0x0000000000007dc7 */ /* 0x000fe20008000000 */
[----:B------:R-:W-:Y:S01]  /*1900*/  CCTL.IVALL ;  /* 0x00000000ff00798f */ /* 0x000fe20002000000 */
[----:B------:R-:W-:Y:S05]  /*1910*/  BRA `(.L_x_21) ;  /* 0x0000000000047947 */ /* 0x000fea0003800000 */
.L_x_20:
[----:B------:R-:W-:Y:S06]  /*1920*/  BAR.SYNC.DEFER_BLOCKING 0x0 ;  /* 0x0000000000007b1d */ /* 0x000fec0000010000 */
.L_x_21:
[----:B------:R-:W-:Y:S05]  /*1930*/  BRA.U UP0, `(.L_x_22) ;  /* 0x00000015007c7547 */ /* 0x000fea000b800000 */
[----:B------:R-:W2:Y:S01]  /*1940*/  LDCU UR6, c[0x0][0x38c] ;  /* 0x00007180ff0677ac */ /* 0x000ea20008000800 */
[----:B------:R-:W3:Y:S01]  /*1950*/  S2UR UR8, SR_CgaCtaId ;  /* 0x00000000000879c3 */ /* 0x000ee20000008800 */
[----:B------:R-:W-:Y:S01]  /*1960*/  PLOP3.LUT P1, PT, PT, PT, UP4, 0x80, 0x8 ;  /* 0x000000000008781c */ /* 0x000fe20003f2f048 */
[----:B------:R-:W-:Y:S01]  /*1970*/  IMAD.MOV.U32 R12, RZ, RZ, 0x1 ;  /* 0x00000001ff0c7424 */ /* 0x000fe200078e00ff */
[----:B------:R-:W-:Y:S01]  /*1980*/  UMOV UR13, 0x400 ;  /* 0x00000400000d7882 */ /* 0x000fe20000000000 */
[----:B------:R-:W-:Y:S01]  /*1990*/  USHF.L.U32 UR7, UR23, 0x7, URZ ;  /* 0x0000000717077899 */ /* 0x000fe200080006ff */
[----:B------:R-:W-:Y:S01]  /*19a0*/  ISETP.NE.AND P2, PT, R3, RZ, P3 ;  /* 0x000000ff0300720c */ /* 0x000fe20001f45270 */
[----:B------:R-:W-:Y:S01]  /*19b0*/  UISETP.NE.AND UP1, UPT, UR20, URZ, UPT ;  /* 0x000000ff1400728c */ /* 0x000fe2000bf25270 */
[----:B------:R-:W-:Y:S02]  /*19c0*/  PLOP3.LUT P1, PT, P1, PT, PT, 0x8, 0x80 ;  /* 0x000000000080781c */ /* 0x000fe40000f2e170 */
[----:B------:R-:W-:Y:S01]  /*19d0*/  CS2R R10, SRZ ;  /* 0x00000000000a7805 */ /* 0x000fe2000001ff00 */
[----:B------:R-:W-:Y:S01]  /*19e0*/  IMAD.MOV.U32 R9, RZ, RZ, RZ ;  /* 0x000000ffff097224 */ /* 0x000fe200078e00ff */
[----:B------:R-:W4:Y:S01]  /*19f0*/  LDCU UR39, c[0x0][0x370] ;  /* 0x00006e00ff2777ac */ /* 0x000f220008000800 */
[----:B------:R-:W-:Y:S01]  /*1a00*/  IMAD.MOV.U32 R8, RZ, RZ, 0x1 ;  /* 0x00000001ff087424 */ /* 0x000fe200078e00ff */
[----:B------:R-:W1:Y:S01]  /*1a10*/  LDCU.64 UR26, c[0x0][0x348] ;  /* 0x00006900ff1a77ac */ /* 0x000e620008000a00 */
[----:B--2---:R-:W-:-:S02]  /*1a20*/  UIADD3 UR5, UPT, UPT, UR6, 0x1f, URZ ;  /* 0x0000001f06057890 */ /* 0x004fc4000fffe0ff */
[----:B------:R-:W-:Y:S02]  /*1a30*/  UIADD3 UR46, UPT, UPT, UR6, 0x3e, URZ ;  /* 0x0000003e062e7890 */ /* 0x000fe4000fffe0ff */
[----:B------:R-:W-:Y:S02]  /*1a40*/  USHF.R.S32.HI UR4, URZ, 0x1f, UR5 ;  /* 0x0000001fff047899 */ /* 0x000fe40008011405 */
[----:B---3--:R-:W-:Y:S02]  /*1a50*/  ULEA UR13, UR8, UR13, 0x18 ;  /* 0x0000000d080d7291 */ /* 0x008fe4000f8ec0ff */
[----:B------:R-:W-:Y:S02]  /*1a60*/  ULEA.HI UR4, UR4, UR5, URZ, 0x5 ;  /* 0x0000000504047291 */ /* 0x000fe4000f8f28ff */
[----:B------:R-:W-:Y:S02]  /*1a70*/  UIADD3 UR5, UPT, UPT, UR6, -0x1, URZ ;  /* 0xffffffff06057890 */ /* 0x000fe4000fffe0ff */
[----:B------:R-:W-:-:S02]  /*1a80*/  USHF.R.S32.HI UR41, URZ, 0x5, UR4 ;  /* 0x00000005ff297899 */ /* 0x000fc40008011404 */
[----:B------:R-:W-:Y:S02]  /*1a90*/  UISETP.GE.U32.AND UP2, UPT, UR5, -0x3f, UPT ;  /* 0xffffffc10500788c */ /* 0x000fe4000bf46070 */
[----:B------:R-:W-:Y:S02]  /*1aa0*/  UISETP.LT.U32.AND UP0, UPT, UR41, 0x8, UPT ;  /* 0x000000082900788c */ /* 0x000fe4000bf01070 */
[----:B------:R-:W-:Y:S02]  /*1ab0*/  ULOP3.LUT UR5, UR7, 0x80, URZ, 0xc0, !UPT ;  /* 0x0000008007057892 */ /* 0x000fe4000f8ec0ff */
[----:B------:R-:W-:Y:S02]  /*1ac0*/  USEL UR40, UR41, 0x8, UP0 ;  /* 0x0000000829287887 */ /* 0x000fe40008000000 */
[----:B------:R-:W-:Y:S02]  /*1ad0*/  ULEA UR30, UR28, UR13, 0x2 ;  /* 0x0000000d1c1e7291 */ /* 0x000fe4000f8e10ff */
[----:B------:R-:W-:-:S02]  /*1ae0*/  UIADD3 UR4, UPT, UPT, UR40, -0x1, URZ ;  /* 0xffffffff28047890 */ /* 0x000fc4000fffe0ff */
[----:B------:R-:W-:Y:S02]  /*1af0*/  @UP2 UIADD3 UR4, UPT, UPT, UR40, URZ, URZ ;  /* 0x000000ff28042290 */ /* 0x000fe4000fffe0ff */
[----:B------:R-:W-:Y:S01]  /*1b00*/  USHF.L.U32 UR47, UR23, 0x6, URZ ;  /* 0x00000006172f7899 */ /* 0x000fe200080006ff */
[----:B------:R-:W2:Y:S01]  /*1b10*/  LDCU UR38, c[0x0][0x374] ;  /* 0x00006e80ff2677ac */ /* 0x000ea20008000800 */
[----:B------:R-:W-:Y:S02]  /*1b20*/  USEL UR21, UR60, 0x2, UP1 ;  /* 0x000000023c157887 */ /* 0x000fe40008800000 */
[----:B------:R-:W-:Y:S02]  /*1b30*/  ULEA.HI UR44, UR28, UR5, URZ, 0x1b ;  /* 0x000000051c2c7291 */ /* 0x000fe4000f8fd8ff */
[----:B------:R-:W-:Y:S02]  /*1b40*/  UIADD3 UR30, UPT, UPT, UR30, 0x18400, URZ ;  /* 0x000184001e1e7890 */ /* 0x000fe4000fffe0ff */
[----:B------:R-:W-:-:S02]  /*1b50*/  UIADD3 UR43, UPT, UPT, UR41, -UR40, URZ ;  /* 0x80000028292b7290 */ /* 0x000fc4000fffe0ff */
[----:B------:R-:W-:Y:S02]  /*1b60*/  UIADD3 UR29, UPT, UPT, UR4, 0x1, URZ ;  /* 0x00000001041d7890 */ /* 0x000fe4000fffe0ff */
[----:B------:R-:W-:Y:S01]  /*1b70*/  UIADD3 UR42, UPT, UPT, -UR4, URZ, URZ ;  /* 0x000000ff042a7290 */ /* 0x000fe2000fffe1ff */
[----:B-1--4-:R-:W-:-:S11]  /*1b80*/  UMOV UR6, URZ ;  /* 0x000000ff00067c82 */ /* 0x012fd60008000000 */
.L_x_42:
[----:B------:R-:W1:Y:S02]  /*1b90*/  S2UR UR4, SR_CgaCtaId ;  /* 0x00000000000479c3 */ /* 0x000e640000008800 */
[----:B-1----:R-:W-:-:S09]  /*1ba0*/  UISETP.NE.AND UP0, UPT, UR4, URZ, UPT ;  /* 0x000000ff0400728c */ /* 0x002fd2000bf05270 */
[----:B------:R-:W-:Y:S05]  /*1bb0*/  BRA.U UP0, `(.L_x_23) ;  /* 0x0000000100287547 */ /* 0x000fea000b800000 */
[----:B------:R-:W-:Y:S02]  /*1bc0*/  LEA R0, R9, UR13, 0x3 ;  /* 0x0000000d09007c11 */ /* 0x000fe4000f8e18ff */
[----:B------:R-:W-:-:S04]  /*1bd0*/  SHF.L.U32 R2, R8, 0x1f, RZ ;  /* 0x0000001f08027819 */ /* 0x000fc800000006ff */
[----:B------:R-:W1:Y:S02]  /*1be0*/  SYNCS.PHASECHK.TRANS64.TRYWAIT P0, [R0+URZ+0x140], R2 ;  /* 0x00014002000075a7 */ /* 0x000e6400080011ff */
[----:B-1----:R-:W-:Y:S05]  /*1bf0*/  @!P0 BRA `(.L_x_24) ;  /* 0x00000098005c8947 */ /* 0x002fea0003800000 */
.L_x_189:
[----:B------:R-:W-:Y:S01]  /*1c00*/  VIADD R9, R9, 0x1 ;  /* 0x0000000109097836 */ /* 0x000fe20000000000 */
[----:B------:R1:W-:Y:S04]  /*1c10*/  SYNCS.ARRIVE.TRANS64.A1T0 RZ, [R0+URZ+0x130], RZ ;  /* 0x000130ff00ff79a7 */ /* 0x0003e800081000ff */
[----:B------:R-:W-:-:S04]  /*1c20*/  ISETP.NE.AND P0, PT, R9, 0x2, PT ;  /* 0x000000020900780c */ /* 0x000fc80003f05270 */
[----:B------:R-:W-:Y:S02]  /*1c30*/  SEL R9, R9, RZ, P0 ;  /* 0x000000ff09097207 */ /* 0x000fe40000000000 */
[----:B-1----:R-:W-:-:S04]  /*1c40*/  SEL R0, RZ, 0x1, P0 ;  /* 0x00000001ff007807 */ /* 0x002fc80000000000 */
[----:B------:R-:W-:-:S07]  /*1c50*/  LOP3.LUT R8, R8, R0, RZ, 0x3c, !PT ;  /* 0x0000000008087212 */ /* 0x000fce00078e3cff */
.L_x_23:
[----:B------:R-:W-:Y:S01]  /*1c60*/  ULEA UR4, UR6, UR13, 0x3 ;  /* 0x0000000d06047291 */ /* 0x000fe2000f8e18ff */
[----:B------:R-:W-:Y:S01]  /*1c70*/  SHF.L.U32 R0, R12, 0x1f, RZ ;  /* 0x0000001f0c007819 */ /* 0x000fe200000006ff */
[----:B------:R-:W-:Y:S02]  /*1c80*/  UISETP.GE.U32.AND UP0, UPT, UR46, 0x3f, UPT ;  /* 0x0000003f2e00788c */ /* 0x000fe4000bf06070 */
[----:B------:R-:W-:Y:S01]  /*1c90*/  ULEA UR19, UR34, UR44, 0x8 ;  /* 0x0000002c22137291 */ /* 0x000fe2000f8e40ff */
[----:B------:R-:W-:-:S04]  /*1ca0*/  UMOV UR7, URZ ;  /* 0x000000ff00077c82 */ /* 0x000fc80008000000 */
[----:B------:R1:W3:Y:S01]  /*1cb0*/  SYNCS.PHASECHK.TRANS64.TRYWAIT P0, [UR4+0x40], R0 ;  /* 0x00004000ff0075a7 */ /* 0x0002e20008001104 */
[----:B------:R-:W-:-:S04]  /*1cc0*/  ULEA.HI UR4, UR32, UR32, URZ, 0x1 ;  /* 0x0000002020047291 */ /* 0x000fc8000f8f08ff */
[----:B------:R-:W-:-:S04]  /*1cd0*/  USHF.L.U32 UR4, UR4, 0x6, URZ ;  /* 0x0000000604047899 */ /* 0x000fc800080006ff */
[----:B------:R-:W-:-:S04]  /*1ce0*/  ULOP3.LUT UR35, UR4, 0xffffff80, URZ, 0xc0, !UPT ;  /* 0xffffff8004237892 */ /* 0x000fc8000f8ec0ff */
[----:B------:R-:W-:Y:S01]  /*1cf0*/  ULOP3.LUT UR35, UR35, 0x40, UR47, 0xf8, !UPT ;  /* 0x0000004023237892 */ /* 0x000fe2000f8ef82f */
[----:B------:R-:W-:Y:S11]  /*1d00*/  BRA.U !UP0, `(.L_x_25) ;  /* 0x0000000108c87547 */ /* 0x000ff6000b800000 */
[----:B------:R-:W-:Y:S01]  /*1d10*/  UMOV UR10, UR42 ;  /* 0x0000002a000a7c82 */ /* 0x000fe20008000000 */
[----:B------:R-:W-:Y:S01]  /*1d20*/  UMOV UR4, UR6 ;  /* 0x0000000600047c82 */ /* 0x000fe20008000000 */
[----:B------:R-:W-:-:S05]  /*1d30*/  UMOV UR34, URZ ;  /* 0x000000ff00227c82 */ /* 0x000fca0008000000 */
.L_x_31:
[----:B------:R-:W-:Y:S01]  /*1d40*/  ULEA UR33, UR4, UR13, 0x3 ;  /* 0x0000000d04217291 */ /* 0x000fe2000f8e18ff */
[----:B------:R-:W-:Y:S01]  /*1d50*/  @P3 MOV R2, 0xc000 ;  /* 0x0000c00000023802 */ /* 0x000fe20000000f00 */
[----:B-1-3--:R-:W-:Y:S10]  /*1d60*/  @P0 BRA `(.L_x_26) ;  /* 0x00000000000c0947 */ /* 0x00aff40003800000 */
[----:B------:R-:W-:-:S04]  /*1d70*/  SHF.L.U32 R3, R12, 0x1f, RZ ;  /* 0x0000001f0c037819 */ /* 0x000fc800000006ff */
[----:B------:R-:W3:Y:S02]  /*1d80*/  SYNCS.PHASECHK.TRANS64.TRYWAIT P0, [UR33+0x40], R3 ;  /* 0x00004003ff0075a7 */ /* 0x000ee40008001121 */
[----:B---3--:R-:W-:Y:S05]  /*1d90*/  @!P0 BRA `(.L_x_27) ;  /* 0x0000009800088947 */ /* 0x008fea0003800000 */
.L_x_26:
[----:B------:R3:W-:Y:S01]  /*1da0*/  @P3 SYNCS.ARRIVE.TRANS64 RZ, [UR33], R2 ;  /* 0x00000002ffff39a7 */ /* 0x0007e20008000021 */
[----:B------:R-:W-:Y:S02]  /*1db0*/  ULOP3.LUT UR5, UR21, 0x2, URZ, 0xfc, !UPT ;  /* 0x0000000215057892 */ /* 0x000fe4000f8efcff */
[----:B------:R-:W-:Y:S02]  /*1dc0*/  UIADD3 UR10, UPT, UPT, UR10, 0x1, URZ ;  /* 0x000000010a0a7890 */ /* 0x000fe4000fffe0ff */
[----:B------:R-:W-:Y:S02]  /*1dd0*/  UISETP.NE.AND UP0, UPT, UR5, 0x2, UPT ;  /* 0x000000020500788c */ /* 0x000fe4000bf05270 */
[----:B------:R-:W-:-:S07]  /*1de0*/  UISETP.NE.AND UP2, UPT, UR10, 0x1, UPT ;  /* 0x000000010a00788c */ /* 0x000fce000bf45270 */
[----:B------:R-:W-:Y:S05]  /*1df0*/  BRA.U UP0, `(.L_x_28) ;  /* 0x0000000100047547 */ /* 0x000fea000b800000 */
[----:B--2---:R-:W-:Y:S05]  /*1e00*/  BPT.TRAP 0x1 ;  /* 0x000000040000795c */ /* 0x004fea0000300000 */
.L_x_28:
[----:B------:R-:W-:Y:S04]  /*1e10*/  BSSY.RECONVERGENT B0, `(.L_x_29) ;  /* 0x0000003000007945 */ /* 0x000fe80003800200 */
[----:B------:R-:W-:Y:S05]  /*1e20*/  @!P2 BRA `(.L_x_30) ;  /* 0x000000000004a947 */ /* 0x000fea0003800000 */
[----:B--2---:R-:W-:Y:S05]  /*1e30*/  BPT.TRAP 0x1 ;  /* 0x000000040000795c */ /* 0x004fea0000300000 */
.L_x_30:
[----:B--2---:R-:W-:Y:S05]  /*1e40*/  BSYNC.RECONVERGENT B0 ;  /* 0x0000000000007941 */ /* 0x004fea0003800200 */
.L_x_29:
[----:B------:R-:W-:Y:S02]  /*1e50*/  UIADD3 UR5, UPT, UPT, UR4, 0x1, URZ ;  /* 0x0000000104057890 */ /* 0x000fe4000fffe0ff */
[----:B------:R-:W-:Y:S02]  /*1e60*/  ULEA UR32, UR4, UR13, 0xd ;  /* 0x0000000d04207291 */ /* 0x000fe4000f8e68ff */
[----:B------:R-:W-:Y:S02]  /*1e70*/  UISETP.NE.AND UP0, UPT, UR5, 0x8, UPT ;  /* 0x000000080500788c */ /* 0x000fe4000bf05270 */
[----:B------:R-:W-:Y:S02]  /*1e80*/  UIADD3 UR8, UP1, UPT, UR26, 0x80, URZ ;  /* 0x000000801a087890 */ /* 0x000fe4000ff3e0ff */
[----:B------:R-:W-:Y:S02]  /*1e90*/  USEL UR7, URZ, 0x1, UP0 ;  /* 0x00000001ff077887 */ /* 0x000fe40008000000 */
[----:B------:R-:W-:-:S02]  /*1ea0*/  USEL UR6, UR5, URZ, UP0 ;  /* 0x000000ff05067287 */ /* 0x000fc40008000000 */
[----:B------:R-:W-:Y:S02]  /*1eb0*/  ULOP3.LUT UR33, UR33, 0xfefffff8, URZ, 0xc0, !UPT ;  /* 0xfefffff821217892 */ /* 0x000fe4000f8ec0ff */
[----:B------:R-:W-:Y:S01]  /*1ec0*/  ULEA UR5, UR6, UR13, 0x3 ;  /* 0x0000000d06057291 */ /* 0x000fe2000f8e18ff */
[----:B------:R-:W-:Y:S01]  /*1ed0*/  LOP3.LUT R12, R12, UR7, RZ, 0x3c, !PT ;  /* 0x000000070c0c7c12 */ /* 0x000fe2000f8e3cff */
[----:B------:R-:W-:Y:S02]  /*1ee0*/  UIADD3.X UR9, UPT, UPT, URZ, UR27, URZ, UP1, !UPT ;  /* 0x0000001bff097290 */ /* 0x000fe40008ffe4ff */
[----:B------:R-:W-:Y:S01]  /*1ef0*/  UIADD3 UR32, UPT, UPT, UR32, 0x8400, URZ ;  /* 0x0000840020207890 */ /* 0x000fe2000fffe0ff */
[----:B-1----:R-:W-:Y:S01]  /*1f00*/  SHF.L.U32 R0, R12, 0x1f, RZ ;  /* 0x0000001f0c007819 */ /* 0x002fe200000006ff */
[----:B------:R-:W-:Y:S01]  /*1f10*/  UPRMT UR7, URZ, 0x5410, UR24 ;  /* 0x00005410ff077896 */ /* 0x000fe20008000018 */
[----:B------:R-:W-:Y:S02]  /*1f20*/  UMOV UR14, 0x0 ;  /* 0x00000000000e7882 */ /* 0x000fe40000000000 */
[----:B------:R4:W1:Y:S01]  /*1f30*/  SYNCS.PHASECHK.TRANS64.TRYWAIT P0, [UR5+0x40], R0 ;  /* 0x00004000ff0075a7 */ /* 0x0008620008001105 */
[----:B------:R-:W-:-:S02]  /*1f40*/  ULEA UR5, UR4, UR28, 0xc ;  /* 0x0000001c04057291 */ /* 0x000fc4000f8e60ff */
[----:B------:R-:W-:Y:S02]  /*1f50*/  UIADD3 UR4, UP0, UPT, UR26, 0x180, URZ ;  /* 0x000001801a047890 */ /* 0x000fe4000ff1e0ff */
[----:B------:R-:W-:Y:S01]  /*1f60*/  ULEA UR5, UR5, UR13, 0x2 ;  /* 0x0000000d05057291 */ /* 0x000fe2000f8e10ff */
[----:B------:R-:W-:Y:S01]  /*1f70*/  UMOV UR15, 0x10000000 ;  /* 0x10000000000f7882 */ /* 0x000fe20000000000 */
[----:B------:R-:W-:Y:S02]  /*1f80*/  UMOV UR18, UR34 ;  /* 0x0000002200127c82 */ /* 0x000fe40008000000 */
[----:B------:R-:W-:Y:S01]  /*1f90*/  UIADD3 UR16, UPT, UPT, UR5, 0x18400, URZ ;  /* 0x0001840005107890 */ /* 0x000fe2000fffe0ff */
[----:B------:R2:W-:Y:S01]  /*1fa0*/  UTMALDG.3D.2CTA [UR32], [UR8], desc[UR14] ;  /* 0x00000e20080075b4 */ /* 0x0005e20008211000 */
[----:B------:R-:W-:Y:S01]  /*1fb0*/  UIADD3.X UR5, UPT, UPT, URZ, UR27, URZ, UP0, !UPT ;  /* 0x0000001bff057290 */ /* 0x000fe200087fe4ff */
[----:B------:R-:W-:Y:S01]  /*1fc0*/  UMOV UR20, UR36 ;  /* 0x0000002400147c82 */ /* 0x000fe20008000000 */
[----:B------:R-:W-:-:S07]  /*1fd0*/  UMOV UR17, UR33 ;  /* 0x0000002100117c82 */ /* 0x000fce0008000000 */
[----:B------:R3:W-:Y:S01]  /*1fe0*/  UTMALDG.3D.MULTICAST.2CTA [UR16], [UR4], UR7, desc[UR14] ;  /* 0x00000e10040073b4 */ /* 0x0007e20008211807 */
[----:B--2---:R-:W-:Y:S01]  /*1ff0*/  UIADD3 UR34, UPT, UPT, UR34, 0x20, URZ ;  /* 0x0000002022227890 */ /* 0x004fe2000fffe0ff */
[----:B---3--:R-:W-:Y:S01]  /*2000*/  UMOV UR7, UR29 ;  /* 0x0000001d00077c82 */ /* 0x008fe20008000000 */
[----:B------:R-:W-:Y:S01]  /*2010*/  UMOV UR4, UR6 ;  /* 0x0000000600047c82 */ /* 0x000fe20008000000 */
[----:B----4-:R-:W-:Y:S09]  /*2020*/  BRA.U UP2, `(.L_x_31) ;  /* 0xfffffffd02447547 */ /* 0x010ff2000b83ffff */
.L_x_25:
[----:B------:R-:W-:Y:S01]  /*2030*/  ULEA UR4, UR6, UR13, 0x3 ;  /* 0x0000000d06047291 */ /* 0x000fe2000f8e18ff */
[----:B-1----:R-:W-:Y:S01]  /*2040*/  SHF.L.U32 R0, R12, 0x1f, RZ ;  /* 0x0000001f0c007819 */ /* 0x002fe200000006ff */
[----:B------:R-:W-:Y:S01]  /*2050*/  @!P1 SYNCS.ARRIVE.TRANS64.A1T0 RZ, [UR13+0xc8], RZ ;  /* 0x0000c8ffffff99a7 */ /* 0x000fe2000810000d */
[----:B------:R-:W-:-:S06]  /*2060*/  UISETP.GT.AND UP0, UPT, UR41, UR40, UPT ;  /* 0x000000282900728c */ /* 0x000fcc000bf04270 */
[----:B---3--:R1:W3:Y:S03]  /*2070*/  SYNCS.PHASECHK.TRANS64.TRYWAIT P0, [UR4+0x40], R0 ;  /* 0x00004000ff0075a7 */ /* 0x0082e60008001104 */
[----:B------:R-:W-:Y:S05]  /*2080*/  BRA.U !UP0, `(.L_x_32) ;  /* 0x0000000108c07547 */ /* 0x000fea000b800000 */
[----:B------:R-:W-:Y:S01]  /*2090*/  UIADD3 UR25, UPT, UPT, UR43, UR7, URZ ;  /* 0x000000072b197290 */ /* 0x000fe2000fffe0ff */
[----:B------:R-:W-:-:S11]  /*20a0*/  UMOV UR4, UR6 ;  /* 0x0000000600047c82 */ /* 0x000fd60008000000 */
.L_x_38:
[----:B------:R-:W-:Y:S01]  /*20b0*/  ULEA UR9, UR4, UR13, 0x3 ;  /* 0x0000000d04097291 */ /* 0x000fe2000f8e18ff */
[----:B---3--:R-:W-:Y:S01]  /*20c0*/  @P3 MOV R2, 0xc000 ;  /* 0x0000c00000023802 */ /* 0x008fe20000000f00 */
[----:B-1-34-:R-:W-:Y:S10]  /*20d0*/  @P0 BRA `(.L_x_33) ;  /* 0x00000000000c0947 */ /* 0x01aff40003800000 */
[----:B------:R-:W-:-:S04]  /*20e0*/  SHF.L.U32 R3, R12, 0x1f, RZ ;  /* 0x0000001f0c037819 */ /* 0x000fc800000006ff */
[----:B------:R-:W3:Y:S02]  /*20f0*/  SYNCS.PHASECHK.TRANS64.TRYWAIT P0, [UR9+0x40], R3 ;  /* 0x00004003ff0075a7 */ /* 0x000ee40008001109 */
[----:B---3--:R-:W-:Y:S05]  /*2100*/  @!P0 BRA `(.L_x_34) ;  /* 0x0000009400448947 */ /* 0x008fea0003800000 */
.L_x_33:
[----:B------:R3:W-:Y:S01]  /*2110*/  @P3 SYNCS.ARRIVE.TRANS64 RZ, [UR9], R2 ;  /* 0x00000002ffff39a7 */ /* 0x0007e20008000009 */
[----:B------:R-:W-:-:S04]  /*2120*/  ULOP3.LUT UR5, UR21, 0x2, URZ, 0xfc, !UPT ;  /* 0x0000000215057892 */ /* 0x000fc8000f8efcff */
[----:B------:R-:W-:-:S09]  /*2130*/  UISETP.NE.AND UP0, UPT, UR5, 0x2, UPT ;  /* 0x000000020500788c */ /* 0x000fd2000bf05270 */
[----:B------:R-:W-:Y:S05]  /*2140*/  BRA.U UP0, `(.L_x_35) ;  /* 0x0000000100047547 */ /* 0x000fea000b800000 */
[----:B--2---:R-:W-:Y:S05]  /*2150*/  BPT.TRAP 0x1 ;  /* 0x000000040000795c */ /* 0x004fea0000300000 */
.L_x_35:
[----:B------:R-:W-:Y:S04]  /*2160*/  BSSY.RECONVERGENT B0, `(.L_x_36) ;  /* 0x0000003000007945 */ /* 0x000fe80003800200 */
[----:B------:R-:W-:Y:S05]  /*2170*/  @!P2 BRA `(.L_x_37) ;  /* 0x000000000004a947 */ /* 0x000fea0003800000 */
[----:B--2---:R-:W-:Y:S05]  /*2180*/  BPT.TRAP 0x1 ;  /* 0x000000040000795c */ /* 0x004fea0000300000 */
.L_x_37:
[----:B--2---:R-:W-:Y:S05]  /*2190*/  BSYNC.RECONVERGENT B0 ;  /* 0x0000000000007941 */ /* 0x004fea0003800200 */
.L_x_36:
[----:B------:R-:W-:Y:S02]  /*21a0*/  UIADD3 UR5, UPT, UPT, UR4, 0x1, URZ ;  /* 0x0000000104057890 */ /* 0x000fe4000fffe0ff */
[----:B------:R-:W-:Y:S02]  /*21b0*/  USHF.L.U32 UR10, UR7, 0x5, URZ ;  /* 0x00000005070a7899 */ /* 0x000fe400080006ff */
[----:B------:R-:W-:Y:S02]  /*21c0*/  UISETP.NE.AND UP0, UPT, UR5, 0x8, UPT ;  /* 0x000000080500788c */ /* 0x000fe4000bf05270 */
[----:B------:R-:W-:Y:S02]  /*21d0*/  UIADD3 UR7, UPT, UPT, UR7, 0x1, URZ ;  /* 0x0000000107077890 */ /* 0x000fe4000fffe0ff */
[----:B------:R-:W-:Y:S02]  /*21e0*/  USEL UR8, URZ, 0x1, UP0 ;  /* 0x00000001ff087887 */ /* 0x000fe40008000000 */
[----:B------:R-:W-:-:S02]  /*21f0*/  USEL UR6, UR5, URZ, UP0 ;  /* 0x000000ff05067287 */ /* 0x000fc40008000000 */
[----:B------:R-:W-:Y:S02]  /*2200*/  UIADD3 UR22, UP0, UPT, UR26, 0x180, URZ ;  /* 0x000001801a167890 */ /* 0x000fe4000ff1e0ff */
[----:B------:R-:W-:Y:S01]  /*2210*/  LOP3.LUT R12, R12, UR8, RZ, 0x3c, !PT ;  /* 0x000000080c0c7c12 */ /* 0x000fe2000f8e3cff */
[----:B------:R-:W-:Y:S02]  /*2220*/  ULEA UR8, UR4, UR13, 0xd ;  /* 0x0000000d04087291 */ /* 0x000fe4000f8e68ff */
[----:B------:R-:W-:Y:S01]  /*2230*/  UIADD3 UR14, UP1, UPT, UR26, 0x80, URZ ;  /* 0x000000801a0e7890 */ /* 0x000fe2000ff3e0ff */
[----:B-1----:R-:W-:Y:S01]  /*2240*/  SHF.L.U32 R0, R12, 0x1f, RZ ;  /* 0x0000001f0c007819 */ /* 0x002fe200000006ff */
[----:B------:R-:W-:Y:S02]  /*2250*/  UIADD3.X UR23, UPT, UPT, URZ, UR27, URZ, UP0, !UPT ;  /* 0x0000001bff177290 */ /* 0x000fe400087fe4ff */
[----:B------:R-:W-:Y:S02]  /*2260*/  UISETP.NE.AND UP0, UPT, UR7, UR25, UPT ;  /* 0x000000190700728c */ /* 0x000fe4000bf05270 */
[----:B------:R-:W-:-:S02]  /*2270*/  ULEA UR5, UR6, UR13, 0x3 ;  /* 0x0000000d06057291 */ /* 0x000fc4000f8e18ff */
[----:B------:R-:W-:Y:S02]  /*2280*/  ULOP3.LUT UR9, UR9, 0xfefffff8, URZ, 0xc0, !UPT ;  /* 0xfefffff809097892 */ /* 0x000fe4000f8ec0ff */
[----:B------:R-:W-:Y:S02]  /*2290*/  ULEA UR16, UR4, UR30, 0xe ;  /* 0x0000001e04107291 */ /* 0x000fe4000f8e70ff */
[----:B------:R-:W-:Y:S02]  /*22a0*/  UIADD3 UR8, UPT, UPT, UR8, 0x8400, URZ ;  /* 0x0000840008087890 */ /* 0x000fe4000fffe0ff */
[----:B------:R-:W-:Y:S01]  /*22b0*/  UIADD3.X UR15, UPT, UPT, URZ, UR27, URZ, UP1, !UPT ;  /* 0x0000001bff0f7290 */ /* 0x000fe20008ffe4ff */
[----:B------:R4:W1:Y:S01]  /*22c0*/  SYNCS.PHASECHK.TRANS64.TRYWAIT P0, [UR5+0x40], R0 ;  /* 0x00004000ff0075a7 */ /* 0x0008620008001105 */
[----:B------:R-:W-:Y:S01]  /*22d0*/  UPRMT UR4, URZ, 0x5410, UR24 ;  /* 0x00005410ff047896 */ /* 0x000fe20008000018 */
[----:B------:R-:W-:Y:S01]  /*22e0*/  UMOV UR32, 0x0 ;  /* 0x0000000000207882 */ /* 0x000fe20000000000 */
[----:B------:R-:W-:Y:S01]  /*22f0*/  UMOV UR33, 0x10000000 ;  /* 0x1000000000217882 */ /* 0x000fe20000000000 */
[----:B------:R-:W-:Y:S01]  /*2300*/  UMOV UR11, UR35 ;  /* 0x00000023000b7c82 */ /* 0x000fe20008000000 */
[----:B------:R-:W-:Y:S01]  /*2310*/  UMOV UR12, UR36 ;  /* 0x00000024000c7c82 */ /* 0x000fe20008000000 */
[----:B------:R-:W-:Y:S01]  /*2320*/  UMOV UR20, UR36 ;  /* 0x0000002400147c82 */ /* 0x000fe20008000000 */
[----:B------:R-:W-:Y:S01]  /*2330*/  UMOV UR17, UR9 ;  /* 0x0000000900117c82 */ /* 0x000fe20008000000 */
[----:B------:R-:W-:Y:S01]  /*2340*/  UMOV UR18, UR10 ;  /* 0x0000000a00127c82 */ /* 0x000fe20008000000 */
[----:B------:R-:W-:Y:S01]  /*2350*/  UTMALDG.3D.2CTA [UR8], [UR14], desc[UR32] ;  /* 0x000020080e0075b4 */ /* 0x000fe20008211000 */
[----:B------:R2:W-:Y:S02]  /*2360*/  UTMALDG.3D.MULTICAST.2CTA [UR16], [UR22], UR4, desc[UR32] ;  /* 0x00002010160073b4 */ /* 0x0005e40008211804 */
[----:B--2---:R-:W-:Y:S01]  /*2370*/  UMOV UR4, UR6 ;  /* 0x0000000600047c82 */ /* 0x004fe20008000000 */
[----:B------:R-:W-:Y:S05]  /*2380*/  BRA.U UP0, `(.L_x_38) ;  /* 0xfffffffd00487547 */ /* 0x000fea000b83ffff */
.L_x_32:
[C---:B------:R-:W-:Y:S01]  /*2390*/  LEA R3, R11.reuse, UR13, 0x3 ;  /* 0x0000000d0b037c11 */ /* 0x040fe2000f8e18ff */
[----:B------:R-:W-:Y:S01]  /*23a0*/  NOP ;  /* 0x0000000000007918 */ /* 0x000fe20000000000 */
[----:B-1--4-:R-:W-:Y:S02]  /*23b0*/  SHF.L.U32 R0, R10, 0x1f, RZ ;  /* 0x0000001f0a007819 */ /* 0x012fe400000006ff */
[----:B------:R-:W-:Y:S02]  /*23c0*/  LEA R4, R11, UR13, 0x4 ;  /* 0x0000000d0b047c11 */ /* 0x000fe4000f8e20ff */
[----:B---3--:R-:W1:Y:S02]  /*23d0*/  SYNCS.PHASECHK.TRANS64.TRYWAIT P0, [R3+URZ+0xd0], R0 ;  /* 0x0000d000030075a7 */ /* 0x008e6400080011ff */
[----:B-1----:R-:W-:Y:S05]  /*23e0*/  @!P0 BRA `(.L_x_39) ;  /* 0x0000009000a48947 */ /* 0x002fea0003800000 */
.L_x_192:
[----:B------:R-:W3:Y:S01]  /*23f0*/  LDS.128 R4, [R4+0x160] ;  /* 0x0001600004047984 */ /* 0x000ee20000000c00 */
[----:B------:R-:W-:Y:S01]  /*2400*/  UISETP.GE.AND UP0, UPT, UR45, 0x1, UPT ;  /* 0x000000012d00788c */ /* 0x000fe2000bf06270 */
[----:B------:R-:W-:Y:S01]  /*2410*/  @!PT LDS RZ, [RZ] ;  /* 0x00000000fffff984 */ /* 0x000fe20000000800 */
[----:B------:R-:W-:Y:S01]  /*2420*/  @!PT LDS RZ, [RZ] ;  /* 0x00000000fffff984 */ /* 0x000fe20000000800 */
[----:B------:R-:W-:Y:S01]  /*2430*/  @!PT LDS RZ, [RZ] ;  /* 0x00000000fffff984 */ /* 0x000fe20000000800 */
[----:B------:R-:W-:Y:S01]  /*2440*/  @!PT LDS RZ, [RZ] ;  /* 0x00000000fffff984 */ /* 0x000fe20000000800 */
[----:B------:R4:W-:Y:S06]  /*2450*/  MEMBAR.ALL.CTA ;  /* 0x0000000000007992 */ /* 0x0009ec0000008000 */
[----:B----4-:R-:W4:Y:S01]  /*2460*/  FENCE.VIEW.ASYNC.S ;  /* 0x00000000000073c6 */ /* 0x010f220000000000 */
[----:B---3--:R-:W-:-:S13]  /*2470*/  LOP3.LUT P0, RZ, R6, 0x1, RZ, 0xc0, !PT ;  /* 0x0000000106ff7812 */ /* 0x008fda000780c0ff */
[----:B----4-:R-:W-:Y:S01]  /*2480*/  VOTEU.ANY UP1, P0 ;  /* 0x0000000000ff7886 */ /* 0x010fe20000020100 */
[----:B------:R-:W-:-:S13]  /*2490*/  PLOP3.LUT P0, PT, PT, PT, UP1, 0x80, 0x8 ;  /* 0x000000000008781c */ /* 0x000fda0003f0f018 */
[----:B-1----:R-:W-:Y:S02]  /*24a0*/  @P0 LOP3.LUT R0, R5, 0xffff, RZ, 0xc0, !PT ;  /* 0x0000ffff05000812 */ /* 0x002fe400078ec0ff */
[----:B------:R-:W-:Y:S02]  /*24b0*/  @P0 MOV R2, R4 ;  /* 0x0000000400020202 */ /* 0x000fe40000000f00 */
[----:B------:R-:W-:Y:S01]  /*24c0*/  @P0 R2UR UR5, R0 ;  /* 0x00000000000502ca */ /* 0x000fe200000e0000 */
[----:B------:R-:W-:Y:S01]  /*24d0*/  VIADD R0, R3, 0xe0 ;  /* 0x000000e003007836 */ /* 0x000fe20000000000 */
[----:B------:R-:W-:Y:S02]  /*24e0*/  @P0 SHF.R.U32.HI R4, RZ, 0x10, R5 ;  /* 0x00000010ff040819 */ /* 0x000fe40000011605 */
[----:B------:R-:W-:Y:S02]  /*24f0*/  @P0 R2UR UR7, R2 ;  /* 0x00000000020702ca */ /* 0x000fe400000e0000 */
[----:B------:R-:W-:-:S02]  /*2500*/  PRMT R0, RZ, 0x654, R0 ;  /* 0x00000654ff007816 */ /* 0x000fc40000000000 */
[----:B------:R-:W-:Y:S02]  /*2510*/  @P0 R2UR UR4, R4 ;  /* 0x00000000040402ca */ /* 0x000fe400000e0000 */
[----:B------:R1:W-:Y:S03]  /*2520*/  SYNCS.ARRIVE.TRANS64.RED.A1T0 RZ, [R0+URZ], RZ ;  /* 0x000000ff00ff79a7 */ /* 0x0003e600081004ff */
[----:B------:R-:W-:-:S04]  /*2530*/  @UP1 UMOV UR31, UR5 ;  /* 0x00000005001f1c82 */ /* 0x000fc80008000000 */
[----:B------:R-:W-:-:S04]  /*2540*/  @UP1 UMOV UR37, UR7 ;  /* 0x0000000700251c82 */ /* 0x000fc80008000000 */
[----:B------:R-:W-:Y:S01]  /*2550*/  @UP1 UMOV UR36, UR4 ;  /* 0x0000000400241c82 */ /* 0x000fe20008000000 */
[----:B------:R-:W-:Y:S05]  /*2560*/  BRA.U !UP0, `(.L_x_40) ;  /* 0x0000000108d47547 */ /* 0x000fea000b800000 */
[----:B------:R-:W2:Y:S01]  /*2570*/  LDCU.128 UR16, c[0x0][0xb10] ;  /* 0x00016200ff1077ac */ /* 0x000ea20008000c00 */
[----:B------:R-:W3:Y:S01]  /*2580*/  LDCU UR12, c[0x0][0xb20] ;  /* 0x00016400ff0c77ac */ /* 0x000ee20008000800 */
[----:B------:R-:W4:Y:S01]  /*2590*/  LDCU UR20, c[0x0][0xb0c] ;  /* 0x00016180ff1477ac */ /* 0x000f220008000800 */
[----:B------:R-:W1:Y:S01]  /*25a0*/  LDCU.64 UR8, c[0x0][0xb28] ;  /* 0x00016500ff0877ac */ /* 0x000e620008000a00 */
[----:B------:R-:W-:Y:S02]  /*25b0*/  UISETP.NE.AND UP3, UPT, UR45, 0x1, UPT ;  /* 0x000000012d00788c */ /* 0x000fe4000bf65270 */
[----:B--2---:R-:W-:Y:S02]  /*25c0*/  UIMAD.WIDE.U32 UR10, UR38, UR19, URZ ;  /* 0x00000013260a72a5 */ /* 0x004fe4000f8e00ff */
[----:B------:R-:W-:Y:S02]  /*25d0*/  UIMAD.WIDE.U32 UR4, UR39, UR16, URZ ;  /* 0x00000010270472a5 */ /* 0x000fe4000f8e00ff */
[----:B------:R-:W-:-:S02]  /*25e0*/  UISETP.NE.AND UP0, UPT, UR18, 0x1, UPT ;  /* 0x000000011200788c */ /* 0x000fc4000bf05270 */
[----:B------:R-:W-:Y:S01]  /*25f0*/  UIMAD.WIDE.U32 UR22, UR31, UR19, URZ ;  /* 0x000000131f1672a5 */ /* 0x000fe2000f8e00ff */
[----:B------:R-:W-:Y:S02]  /*2600*/  UMOV UR10, UR11 ;  /* 0x0000000b000a7c82 */ /* 0x000fe40008000000 */
[----:B------:R-:W-:Y:S01]  /*2610*/  UMOV UR4, UR5 ;  /* 0x0000000500047c82 */ /* 0x000fe20008000000 */
[----:B---3--:R-:W-:Y:S02]  /*2620*/  USHF.R.U32.HI UR10, URZ, UR12, UR10 ;  /* 0x0000000cff0a7299 */ /* 0x008fe4000801160a */
[----:B----4-:R-:W-:Y:S02]  /*2630*/  UISETP.NE.AND UP2, UPT, UR20, 0x1, UPT ;  /* 0x000000011400788c */ /* 0x010fe4000bf45270 */
[----:B------:R-:W-:Y:S02]  /*2640*/  USHF.R.U32.HI UR4, URZ, UR17, UR4 ;  /* 0x00000011ff047299 */ /* 0x000fe40008011604 */
[----:B------:R-:W-:-:S02]  /*2650*/  USEL UR5, UR38, UR10, !UP0 ;  /* 0x0000000a26057287 */ /* 0x000fc4000c000000 */
[----:B------:R-:W-:Y:S02]  /*2660*/  USEL UR7, UR39, UR4, !UP2 ;  /* 0x0000000427077287 */ /* 0x000fe4000d000000 */
[----:B-1----:R-:W-:Y:S01]  /*2670*/  UIMAD.WIDE.U32 UR10, UR5, UR8, URZ ;  /* 0x00000008050a72a5 */ /* 0x002fe2000f8e00ff */
[----:B------:R-:W-:Y:S01]  /*2680*/  UMOV UR4, UR23 ;  /* 0x0000001700047c82 */ /* 0x000fe20008000000 */
[----:B------:R-:W-:Y:S02]  /*2690*/  UIMAD.WIDE.U32 UR14, UR37, UR16, URZ ;  /* 0x00000010250e72a5 */ /* 0x000fe4000f8e00ff */
[----:B------:R-:W-:-:S03]  /*26a0*/  UIMAD.WIDE.U32 UR22, UR7, UR8, URZ ;  /* 0x00000008071672a5 */ /* 0x000fc6000f8e00ff */
[----:B------:R-:W-:Y:S01]  /*26b0*/  UMOV UR10, UR11 ;  /* 0x0000000b000a7c82 */ /* 0x000fe20008000000 */
[----:B------:R-:W-:Y:S02]  /*26c0*/  USHF.R.U32.HI UR4, URZ, UR12, UR4 ;  /* 0x0000000cff047299 */ /* 0x000fe40008011604 */
[----:B------:R-:W-:Y:S01]  /*26d0*/  @UP3 USHF.R.U32.HI UR5, URZ, UR9, UR10 ;  /* 0x00000009ff053299 */ /* 0x000fe2000801160a */
[----:B------:R-:W-:Y:S01]  /*26e0*/  UMOV UR14, UR15 ;  /* 0x0000000f000e7c82 */ /* 0x000fe20008000000 */
[----:B------:R-:W-:Y:S01]  /*26f0*/  UMOV UR22, UR23 ;  /* 0x0000001700167c82 */ /* 0x000fe20008000000 */
[----:B------:R-:W-:Y:S02]  /*2700*/  USHF.R.U32.HI UR17, URZ, UR17, UR14 ;  /* 0x00000011ff117299 */ /* 0x000fe4000801160e */
[----:B------:R-:W-:Y:S02]  /*2710*/  USEL UR4, UR31, UR4, !UP0 ;  /* 0x000000041f047287 */ /* 0x000fe4000c000000 */
[----:B------:R-:W-:-:S02]  /*2720*/  @UP3 USHF.R.U32.HI UR7, URZ, UR9, UR22 ;  /* 0x00000009ff073299 */ /* 0x000fc40008011616 */
[----:B------:R-:W-:Y:S02]  /*2730*/  UIMAD UR10, UR45, UR5, URZ ;  /* 0x000000052d0a72a4 */ /* 0x000fe4000f8e02ff */
[----:B------:R-:W-:Y:S02]  /*2740*/  USEL UR5, UR37, UR17, !UP2 ;  /* 0x0000001125057287 */ /* 0x000fe4000d000000 */
[----:B------:R-:W-:Y:S02]  /*2750*/  UIMAD UR12, UR45, UR7, URZ ;  /* 0x000000072d0c72a4 */ /* 0x000fe4000f8e02ff */
[----:B------:R-:W-:Y:S02]  /*2760*/  UISETP.GE.AND UP0, UPT, UR4, UR10, UPT ;  /* 0x0000000a0400728c */ /* 0x000fe4000bf06270 */
[----:B------:R-:W-:Y:S02]  /*2770*/  UIMAD.WIDE.U32 UR10, UR4, UR8, URZ ;  /* 0x00000008040a72a5 */ /* 0x000fe4000f8e00ff */
[----:B------:R-:W-:-:S02]  /*2780*/  UISETP.GE.OR UP0, UPT, UR5, UR12, UP0 ;  /* 0x0000000c0500728c */ /* 0x000fc40008706670 */
[----:B------:R-:W-:Y:S02]  /*2790*/  UIMAD.WIDE.U32 UR14, UR5, UR8, URZ ;  /* 0x00000008050e72a5 */ /* 0x000fe4000f8e00ff */
[----:B------:R-:W-:Y:S01]  /*27a0*/  UIADD3 UR12, UPT, UPT, -UR5, URZ, URZ ;  /* 0x000000ff050c7290 */ /* 0x000fe2000fffe1ff */
[----:B------:R-:W-:Y:S01]  /*27b0*/  UMOV UR10, UR11 ;  /* 0x0000000b000a7c82 */ /* 0x000fe20008000000 */
[----:B------:R-:W-:Y:S02]  /*27c0*/  UIADD3 UR11, UPT, UPT, -UR4, URZ, URZ ;  /* 0x000000ff040b7290 */ /* 0x000fe4000fffe1ff */
[----:B------:R-:W-:-:S03]  /*27d0*/  USHF.R.U32.HI UR10, URZ, UR9, UR10 ;  /* 0x00000009ff0a7299 */ /* 0x000fc6000801160a */
[----:B------:R-:W-:Y:S01]  /*27e0*/  @!UP0 UMOV UR8, UR15 ;  /* 0x0000000f00088c82 */ /* 0x000fe20008000000 */
[----:B------:R-:W-:Y:S02]  /*27f0*/  UIMAD UR11, UR18, UR11, UR31 ;  /* 0x0000000b120b72a4 */ /* 0x000fe4000f8e021f */
[----:B------:R-:W-:Y:S02]  /*2800*/  USEL UR10, UR4, UR10, !UP3 ;  /* 0x0000000a040a7287 */ /* 0x000fe4000d800000 */
[----:B------:R-:W-:Y:S02]  /*2810*/  @!UP0 USHF.R.U32.HI UR8, URZ, UR9, UR8 ;  /* 0x00000009ff088299 */ /* 0x000fe40008011608 */
[----:B------:R-:W-:Y:S02]  /*2820*/  UIADD3 UR9, UPT, UPT, -UR10, URZ, URZ ;  /* 0x000000ff0a097290 */ /* 0x000fe4000fffe1ff */
[----:B------:R-:W-:Y:S02]  /*2830*/  @!UP0 USEL UR8, UR5, UR8, !UP3 ;  /* 0x0000000805088287 */ /* 0x000fe4000d800000 */
[----:B------:R-:W-:-:S02]  /*2840*/  UIMAD UR9, UR45, UR9, UR4 ;  /* 0x000000092d0972a4 */ /* 0x000fc4000f8e0204 */
[----:B------:R-:W-:Y:S02]  /*2850*/  @!UP0 UIADD3 UR10, UPT, UPT, UR10, -UR8, URZ ;  /* 0x800000080a0a8290 */ /* 0x000fe4000fffe0ff */
[----:B------:R-:W-:Y:S02]  /*2860*/  @!UP0 UIMAD UR8, UR9, UR7, UR8 ;  /* 0x00000007090882a4 */ /* 0x000fe4000f8e0208 */
[----:B------:R-:W-:Y:S02]  /*2870*/  @!UP0 UIMAD UR4, UR45, UR10, UR5 ;  /* 0x0000000a2d0482a4 */ /* 0x000fe4000f8e0205 */
[----:B------:R-:W-:Y:S02]  /*2880*/  UIMAD UR7, UR20, UR12, UR37 ;  /* 0x0000000c140772a4 */ /* 0x000fe4000f8e0225 */
[----:B------:R-:W-:Y:S01]  /*2890*/  UIMAD UR31, UR4, UR18, UR11 ;  /* 0x00000012041f72a4 */ /* 0x000fe2000f8e020b */
[----:B------:R-:W-:Y:S02]  /*28a0*/  @!UP0 UMOV UR5, UR8 ;  /* 0x0000000800058c82 */ /* 0x000fe40008000000 */
[----:B------:R-:W-:-:S12]  /*28b0*/  UIMAD UR37, UR5, UR20, UR7 ;  /* 0x00000014052572a4 */ /* 0x000fd8000f8e0207 */
.L_x_40:
[----:B------:R-:W3:Y:S02]  /*28c0*/  LDCU UR4, c[0x0][0xb30] ;  /* 0x00016600ff0477ac */ /* 0x000ee40008000800 */
[----:B---3--:R-:W-:-:S09]  /*28d0*/  UISETP.NE.AND UP0, UPT, UR4, 0x1, UPT ;  /* 0x000000010400788c */ /* 0x008fd2000bf05270 */
[----:B------:R-:W-:Y:S05]  /*28e0*/  BRA.U UP0, `(.L_x_41) ;  /* 0x0000000100447547 */ /* 0x000fea000b800000 */
[----:B------:R-:W3:Y:S01]  /*28f0*/  LDCU.128 UR16, c[0x0][0xb10] ;  /* 0x00016200ff1077ac */ /* 0x000ee20008000c00 */
[----:B------:R-:W4:Y:S01]  /*2900*/  LDCU UR10, c[0x0][0xb0c] ;  /* 0x00016180ff0a77ac */ /* 0x000f220008000800 */
[----:B------:R-:W1:Y:S01]  /*2910*/  LDCU UR7, c[0x0][0xb20] ;  /* 0x00016400ff0777ac */ /* 0x000e620008000800 */
[----:B---3--:R-:W-:Y:S02]  /*2920*/  UIMAD.WIDE.U32 UR8, UR37, UR16, URZ ;  /* 0x00000010250872a5 */ /* 0x008fe4000f8e00ff */
[----:B------:R-:W-:Y:S02]  /*2930*/  UIMAD.WIDE.U32 UR4, UR31, UR19, URZ ;  /* 0x000000131f0472a5 */ /* 0x000fe4000f8e00ff */
[----:B----4-:R-:W-:Y:S02]  /*2940*/  UISETP.NE.AND UP2, UPT, UR10, 0x1, UPT ;  /* 0x000000010a00788c */ /* 0x010fe4000bf45270 */
[----:B------:R-:W-:Y:S01]  /*2950*/  UISETP.NE.AND UP0, UPT, UR18, 0x1, UPT ;  /* 0x000000011200788c */ /* 0x000fe2000bf05270 */
[----:B------:R-:W-:-:S02]  /*2960*/  UMOV UR8, UR9 ;  /* 0x0000000900087c82 */ /* 0x000fc40008000000 */
[----:B------:R-:W-:Y:S01]  /*2970*/  UMOV UR4, UR5 ;  /* 0x0000000500047c82 */ /* 0x000fe20008000000 */
[----:B------:R-:W-:Y:S02]  /*2980*/  USHF.R.U32.HI UR17, URZ, UR17, UR8 ;  /* 0x00000011ff117299 */ /* 0x000fe40008011608 */
[----:B-1----:R-:W-:Y:S02]  /*2990*/  USHF.R.U32.HI UR4, URZ, UR7, UR4 ;  /* 0x00000007ff047299 */ /* 0x002fe40008011604 */
[----:B------:R-:W-:Y:S02]  /*29a0*/  USEL UR5, UR37, UR17, !UP2 ;  /* 0x0000001125057287 */ /* 0x000fe4000d000000 */
[----:B------:R-:W-:-:S04]  /*29b0*/  USEL UR4, UR31, UR4, !UP0 ;  /* 0x000000041f047287 */ /* 0x000fc8000c000000 */
[----:B------:R-:W-:Y:S02]  /*29c0*/  UIADD3 UR7, UPT, UPT, UR5, -UR4, URZ ;  /* 0x8000000405077290 */ /* 0x000fe4000fffe0ff */
[----:B------:R-:W-:Y:S02]  /*29d0*/  UIADD3 UR4, UPT, UPT, -UR5, UR4, URZ ;  /* 0x0000000405047290 */ /* 0x000fe4000fffe1ff */
[----:B------:R-:W-:Y:S02]  /*29e0*/  UIMAD UR31, UR7, UR18, UR31 ;  /* 0x00000012071f72a4 */ /* 0x000fe4000f8e021f */
[----:B------:R-:W-:-:S12]  /*29f0*/  UIMAD UR37, UR4, UR10, UR37 ;  /* 0x0000000a042572a4 */ /* 0x000fd8000f8e0225 */
.L_x_41:
[----:B------:R-:W-:Y:S01]  /*2a00*/  VIADD R11, R11, 0x1 ;  /* 0x000000010b0b7836 */ /* 0x000fe20000000000 */
[----:B------:R-:W-:Y:S02]  /*2a10*/  R2UR UR5, R54 ;  /* 0x00000000360572ca */ /* 0x000fe400000e0000 */
[----:B------:R-:W-:Y:S02]  /*2a20*/  R2UR UR4, R53 ;  /* 0x00000000350472ca */ /* 0x000fe400000e0000 */
[C---:B------:R-:W-:Y:S02]  /*2a30*/  ISETP.NE.AND P0, PT, R11.reuse, 0x2, PT ;  /* 0x000000020b00780c */ /* 0x040fe40003f05270 */
[----:B------:R-:W-:Y:S02]  /*2a40*/  PLOP3.LUT P1, PT, PT, PT, PT, 0x80, 0x8 ;  /* 0x000000000008781c */ /* 0x000fe40003f2f070 */
[----:B-1----:R-:W-:Y:S02]  /*2a50*/  SEL R0, RZ, 0x1, P0 ;  /* 0x00000001ff007807 */ /* 0x002fe40000000000 */
[----:B------:R-:W-:-:S02]  /*2a60*/  SEL R11, R11, RZ, P0 ;  /* 0x000000ff0b0b7207 */ /* 0x000fc40000000000 */
[----:B------:R-:W-:Y:S01]  /*2a70*/  LOP3.LUT R10, R10, R0, RZ, 0x3c, !PT ;  /* 0x000000000a0a7212 */ /* 0x000fe200078e3cff */
[----:B------:R-:W-:Y:S02]  /*2a80*/  UIADD3 UR32, UPT, UPT, UR37, UR5, URZ ;  /* 0x0000000525207290 */ /* 0x000fe4000fffe0ff */
[----:B------:R-:W-:Y:S01]  /*2a90*/  UIADD3 UR34, UPT, UPT, UR31, UR4, URZ ;  /* 0x000000041f227290 */ /* 0x000fe2000fffe0ff */
[----:B------:R-:W-:Y:S11]  /*2aa0*/  BRA.U UP1, `(.L_x_42) ;  /* 0xfffffff101387547 */ /* 0x000ff6000b83ffff */
[----:B------:R-:W-:Y:S01]  /*2ab0*/  UIADD3 UR13, UPT, UPT, UR13, 0x40, URZ ;  /* 0x000000400d0d7890 */ /* 0x000fe2000fffe0ff */
[----:B------:R-:W-:-:S03]  /*2ac0*/  SHF.L.U32 R2, R12, 0x1f, RZ ;  /* 0x0000001f0c027819 */ /* 0x000fc600000006ff */
[----:B------:R-:W-:-:S09]  /*2ad0*/  ULEA UR4, UR6, UR13, 0x3 ;  /* 0x0000000d06047291 */ /* 0x000fd2000f8e18ff */
[----:B------:R-:W1:Y:S02]  /*2ae0*/  SYNCS.PHASECHK.TRANS64.TRYWAIT P0, [UR4], R2 ;  /* 0x00000002ff0075a7 */ /* 0x000e640008001104 */
[----:B-1----:R-:W-:Y:S05]  /*2af0*/  @!P0 BRA `(.L_x_43) ;  /* 0x0000008800f48947 */ /* 0x002fea0003800000 */
.L_x_194:
[----:B------:R-:W-:-:S04]  /*2b00*/  UIADD3 UR4, UPT, UPT, UR6, 0x1, URZ ;  /* 0x0000000106047890 */ /* 0x000fc8000fffe0ff */
[----:B------:R-:W-:-:S04]  /*2b10*/  UISETP.NE.AND UP0, UPT, UR4, 0x8, UPT ;  /* 0x000000080400788c */ /* 0x000fc8000bf05270 */
[----:B------:R-:W-:Y:S02]  /*2b20*/  USEL UR6, URZ, 0x1, UP0 ;  /* 0x00000001ff067887 */ /* 0x000fe40008000000 */
[----:B------:R-:W-:-:S04]  /*2b30*/  USEL UR4, UR4, URZ, UP0 ;  /* 0x000000ff04047287 */ /* 0x000fc80008000000 */
[----:B------:R-:W-:Y:S01]  /*2b40*/  ULEA UR5, UR4, UR13, 0x3 ;  /* 0x0000000d04057291 */ /* 0x000fe2000f8e18ff */
[----:B-1----:R-:W-:-:S04]  /*2b50*/  LOP3.LUT R2, R12, UR6, RZ, 0x3c, !PT ;  /* 0x000000060c027c12 */ /* 0x002fc8000f8e3cff */
[----:B------:R-:W-:-:S04]  /*2b60*/  SHF.L.U32 R3, R2, 0x1f, RZ ;  /* 0x0000001f02037819 */ /* 0x000fc800000006ff */
[----:B------:R-:W1:Y:S02]  /*2b70*/  SYNCS.PHASECHK.TRANS64.TRYWAIT P0, [UR5], R3 ;  /* 0x00000003ff0075a7 */ /* 0x000e640008001105 */
[----:B-1----:R-:W-:Y:S05]  /*2b80*/  @!P0 BRA `(.L_x_44) ;  /* 0x0000008800e88947 */ /* 0x002fea0003800000 */
.L_x_196:
[----:B------:R-:W-:-:S04]  /*2b90*/  UIADD3 UR4, UPT, UPT, UR4, 0x1, URZ ;  /* 0x0000000104047890 */ /* 0x000fc8000fffe0ff */
[----:B------:R-:W-:-:S04]  /*2ba0*/  UISETP.NE.AND UP0, UPT, UR4, 0x8, UPT ;  /* 0x000000080400788c */ /* 0x000fc8000bf05270 */
[----:B------:R-:W-:Y:S02]  /*2bb0*/  USEL UR6, URZ, 0x1, UP0 ;  /* 0x00000001ff067887 */ /* 0x000fe40008000000 */
[----:B------:R-:W-:-:S04]  /*2bc0*/  USEL UR4, UR4, URZ, UP0 ;  /* 0x000000ff04047287 */ /* 0x000fc80008000000 */
[----:B------:R-:W-:Y:S01]  /*2bd0*/  ULEA UR5, UR4, UR13, 0x3 ;  /* 0x0000000d04057291 */ /* 0x000fe2000f8e18ff */
[----:B------:R-:W-:-:S04]  /*2be0*/  LOP3.LUT R2, R2, UR6, RZ, 0x3c, !PT ;  /* 0x0000000602027c12 */ /* 0x000fc8000f8e3cff */
[----:B-1----:R-:W-:-:S04]  /*2bf0*/  SHF.L.U32 R3, R2, 0x1f, RZ ;  /* 0x0000001f02037819 */ /* 0x002fc800000006ff */
[----:B------:R-:W1:Y:S02]  /*2c00*/  SYNCS.PHASECHK.TRANS64.TRYWAIT P0, [UR5], R3 ;  /* 0x00000003ff0075a7 */ /* 0x000e640008001105 */
[----:B-1----:R-:W-:Y:S05]  /*2c10*/  @!P0 BRA `(.L_x_45) ;  /* 0x0000008800dc8947 */ /* 0x002fea0003800000 */
.L_x_198:
        /* <DEDUP_REMOVED lines=9> */
.L_x_200:
        /* <DEDUP_REMOVED lines=9> */
.L_x_202:
        /* <DEDUP_REMOVED lines=9> */
.L_x_204:
        /* <DEDUP_REMOVED lines=9> */
.L_x_206:
[----:B------:R-:W-:-:S04]  /*2e60*/  UIADD3 UR4, UPT, UPT, UR4, 0x1, URZ ;  /* 0x0000000104047890 */ /* 0x000fc8000fffe0ff */
[----:B------:R-:W-:-:S04]  /*2e70*/  UISETP.NE.AND UP0, UPT, UR4, 0x8, UPT ;  /* 0x000000080400788c */ /* 0x000fc8000bf05270 */
[----:B------:R-:W-:Y:S02]  /*2e80*/  USEL UR5, URZ, 0x1, UP0 ;  /* 0x00000001ff057887 */ /* 0x000fe40008000000 */
[----:B------:R-:W-:-:S04]  /*2e90*/  USEL UR4, UR4, URZ, UP0 ;  /* 0x000000ff04047287 */ /* 0x000fc80008000000 */
[----:B------:R-:W-:Y:S01]  /*2ea0*/  ULEA UR4, UR4, UR13, 0x3 ;  /* 0x0000000d04047291 */ /* 0x000fe2000f8e18ff */
[----:B------:R-:W-:-:S04]  /*2eb0*/  LOP3.LUT R2, R2, UR5, RZ, 0x3c, !PT ;  /* 0x0000000502027c12 */ /* 0x000fc8000f8e3cff */
[----:B------:R-:W-:Y:S01]  /*2ec0*/  SHF.L.U32 R2, R2, 0x1f, RZ ;  /* 0x0000001f02027819 */ /* 0x000fe200000006ff */
[----:B-1----:R-:W-:-:S07]  /*2ed0*/  IMAD.U32 R0, RZ, RZ, UR4 ;  /* 0x00000004ff007e24 */ /* 0x002fce000f8e00ff */
.L_x_50:
[----:B-1----:R1:W3:Y:S02]  /*2ee0*/  SYNCS.PHASECHK.TRANS64.TRYWAIT P0, [R0+URZ], R2 ;  /* 0x00000002000075a7 */ /* 0x0022e400080011ff */
[----:B---3--:R-:W-:Y:S05]  /*2ef0*/  @!P0 NANOSLEEP.SYNCS 0x989680 ;  /* 0x009896800000895d */ /* 0x008fea0003900000 */
[----:B------:R-:W3:Y:S02]  /*2f00*/  @!P0 SYNCS.PHASECHK.TRANS64 P0, [R0+URZ], R2 ;  /* 0x00000002000085a7 */ /* 0x000ee400080010ff */
[----:B--23--:R-:W-:Y:S05]  /*2f10*/  @P0 EXIT ;  /* 0x000000000000094d */ /* 0x00cfea0003800000 */
[----:B------:R-:W-:Y:S05]  /*2f20*/  BRA `(.L_x_50) ;  /* 0xfffffffc00ec7947 */ /* 0x000fea000383ffff */
.L_x_22:
[----:B------:R-:W2:Y:S02]  /*2f30*/  S2UR UR4, SR_CgaCtaId ;  /* 0x00000000000479c3 */ /* 0x000ea40000008800 */
[----:B--2---:R-:W-:-:S04]  /*2f40*/  UISETP.NE.AND UP0, UPT, UR4, URZ, UPT ;  /* 0x000000ff0400728c */ /* 0x004fc8000bf05270 */
[----:B------:R-:W-:-:S09]  /*2f50*/  UISETP.NE.OR UP0, UPT, UR20, 0x1, UP0 ;  /* 0x000000011400788c */ /* 0x000fd20008705670 */
[----:B------:R-:W-:Y:S05]  /*2f60*/  BRA.U UP0, `(.L_x_51) ;  /* 0x00000005004c7547 */ /* 0x000fea000b800000 */
[----:B------:R-:W2:Y:S01]  /*2f70*/  S2UR UR5, SR_CgaCtaId ;  /* 0x00000000000579c3 */ /* 0x000ea20000008800 */
[----:B------:R-:W-:Y:S01]  /*2f80*/  UMOV UR4, 0x400 ;  /* 0x0000040000047882 */ /* 0x000fe20000000000 */
[----:B------:R-:W-:Y:S01]  /*2f90*/  ISETP.GE.U32.AND P2, PT, R3, 0x8, PT ;  /* 0x000000080300780c */ /* 0x000fe20003f46070 */
[----:B------:R-:W-:Y:S01]  /*2fa0*/  IMAD.MOV.U32 R12, RZ, RZ, 0x1 ;  /* 0x00000001ff0c7424 */ /* 0x000fe200078e00ff */
[----:B------:R-:W-:Y:S02]  /*2fb0*/  CS2R R10, SRZ ;  /* 0x00000000000a7805 */ /* 0x000fe4000001ff00 */
[----:B------:R-:W-:Y:S01]  /*2fc0*/  CS2R R8, SRZ ;  /* 0x0000000000087805 */ /* 0x000fe2000001ff00 */
[----:B--2---:R-:W-:-:S03]  /*2fd0*/  ULEA UR6, UR5, UR4, 0x18 ;  /* 0x0000000405067291 */ /* 0x004fc6000f8ec0ff */
[----:B------:R-:W-:-:S09]  /*2fe0*/  UMOV UR5, URZ ;  /* 0x000000ff00057c82 */ /* 0x000fd20008000000 */
.L_x_55:
[----:B------:R-:W-:Y:S02]  /*2ff0*/  LEA R0, R8, UR6, 0x3 ;  /* 0x0000000608007c11 */ /* 0x000fe4000f8e18ff */
[----:B------:R-:W-:-:S03]  /*3000*/  SHF.L.U32 R4, R9, 0x1f, RZ ;  /* 0x0000001f09047819 */ /* 0x000fc600000006ff */
[----:B------:R-:W-:Y:S01]  /*3010*/  VIADD R5, R0, 0x140 ;  /* 0x0000014000057836 */ /* 0x000fe20000000000 */
[----:B------:R-:W2:Y:S02]  /*3020*/  SYNCS.PHASECHK.TRANS64.TRYWAIT P0, [R0+URZ+0x130], R4 ;  /* 0x00013004000075a7 */ /* 0x000ea400080011ff */
[----:B--2---:R-:W-:Y:S05]  /*3030*/  @!P0 BRA `(.L_x_52) ;  /* 0x00000088004c8947 */ /* 0x004fea0003800000 */
.L_x_207:
[----:B------:R-:W-:Y:S01]  /*3040*/  ULEA UR4, UR5, UR6, 0x3 ;  /* 0x0000000605047291 */ /* 0x000fe2000f8e18ff */
[----:B--2---:R-:W-:Y:S01]  /*3050*/  PRMT R0, RZ, 0x654, R5 ;  /* 0x00000654ff007816 */ /* 0x004fe20000000005 */
[----:B------:R-:W-:Y:S01]  /*3060*/  @!P2 IMAD.MOV.U32 R4, RZ, RZ, 0x10 ;  /* 0x00000010ff04a424 */ /* 0x000fe200078e00ff */
[----:B------:R-:W-:Y:S01]  /*3070*/  SHF.L.U32 R5, R12, 0x1f, RZ ;  /* 0x0000001f0c057819 */ /* 0x000fe200000006ff */
[----:B------:R-:W-:Y:S01]  /*3080*/  UIADD3 UR7, UPT, UPT, UR4, 0xd0, URZ ;  /* 0x000000d004077890 */ /* 0x000fe2000fffe0ff */
[----:B------:R2:W-:Y:S05]  /*3090*/  SYNCS.ARRIVE.TRANS64.RED.A1T0 RZ, [R0+URZ], RZ ;  /* 0x000000ff00ff79a7 */ /* 0x0005ea00081004ff */
[----:B------:R-:W-:Y:S01]  /*30a0*/  IMAD.U32 R6, RZ, RZ, UR7 ;  /* 0x00000007ff067e24 */ /* 0x000fe2000f8e00ff */
[----:B------:R-:W3:Y:S04]  /*30b0*/  SYNCS.PHASECHK.TRANS64.TRYWAIT P0, [UR4+0xe0], R5 ;  /* 0x0000e005ff0075a7 */ /* 0x000ee80008001104 */
[----:B------:R-:W-:Y:S01]  /*30c0*/  PRMT R6, R3, 0x654, R6 ;  /* 0x0000065403067816 */ /* 0x000fe20000000006 */
[----:B--23--:R-:W-:Y:S06]  /*30d0*/  @!P0 BRA `(.L_x_53) ;  /* 0x0000008800388947 */ /* 0x00cfec0003800000 */
.L_x_209:
[----:B------:R-:W-:Y:S01]  /*30e0*/  ULEA UR8, UR5, UR6, 0x4 ;  /* 0x0000000605087291 */ /* 0x000fe2000f8e20ff */
[----:B------:R-:W-:Y:S01]  /*30f0*/  SEL R2, R6, R2, !P2 ;  /* 0x0000000206027207 */ /* 0x000fe20005000000 */
[----:B------:R-:W-:Y:S01]  /*3100*/  UIADD3 UR9, UPT, UPT, UR4, 0xd0, URZ ;  /* 0x000000d004097890 */ /* 0x000fe2000fffe0ff */
[----:B--2---:R-:W-:Y:S01]  /*3110*/  LEA R0, R11, UR6, 0x3 ;  /* 0x000000060b007c11 */ /* 0x004fe2000f8e18ff */
[----:B------:R-:W-:Y:S01]  /*3120*/  UIADD3 UR8, UPT, UPT, UR8, 0x160, URZ ;  /* 0x0000016008087890 */ /* 0x000fe2000fffe0ff */
[----:B------:R2:W-:Y:S01]  /*3130*/  @!P2 SYNCS.ARRIVE.TRANS64.RED RZ, [R2+URZ], R4 ;  /* 0x0000000402ffa9a7 */ /* 0x0005e200080004ff */
[----:B------:R-:W-:Y:S01]  /*3140*/  UIADD3 UR4, UPT, UPT, UR5, 0x1, URZ ;  /* 0x0000000105047890 */ /* 0x000fe2000fffe0ff */
[----:B------:R-:W-:-:S03]  /*3150*/  VIADD R8, R8, 0x1 ;  /* 0x0000000108087836 */ /* 0x000fc60000000000 */
[----:B------:R-:W-:Y:S02]  /*3160*/  UISETP.NE.AND UP0, UPT, UR4, 0x2, UPT ;  /* 0x000000020400788c */ /* 0x000fe4000bf05270 */
[----:B------:R-:W-:Y:S01]  /*3170*/  ISETP.NE.AND P0, PT, R8, 0x2, PT ;  /* 0x000000020800780c */ /* 0x000fe20003f05270 */
[----:B------:R-:W-:Y:S06]  /*3180*/  UGETNEXTWORKID.BROADCAST [UR8], [UR9] ;  /* 0x00000000080073ca */ /* 0x000fec0008000100 */
[----:B------:R-:W-:Y:S02]  /*3190*/  USEL UR7, URZ, 0x1, UP0 ;  /* 0x00000001ff077887 */ /* 0x000fe40008000000 */
[----:B------:R-:W-:-:S04]  /*31a0*/  USEL UR5, UR4, URZ, UP0 ;  /* 0x000000ff04057287 */ /* 0x000fc80008000000 */
[----:B------:R-:W-:Y:S02]  /*31b0*/  LOP3.LUT R12, R12, UR7, RZ, 0x3c, !PT ;  /* 0x000000070c0c7c12 */ /* 0x000fe4000f8e3cff */
[----:B--2---:R-:W-:-:S04]  /*31c0*/  SHF.L.U32 R4, R10, 0x1f, RZ ;  /* 0x0000001f0a047819 */ /* 0x004fc800000006ff */
[----:B------:R-:W2:Y:S02]  /*31d0*/  SYNCS.PHASECHK.TRANS64.TRYWAIT P1, [R0+URZ+0xd0], R4 ;  /* 0x0000d004000075a7 */ /* 0x000ea400080211ff */
[----:B--2---:R-:W-:Y:S05]  /*31e0*/  @!P1 BRA `(.L_x_54) ;  /* 0x00000088000c9947 */ /* 0x004fea0003800000 */
.L_x_210:
[C---:B--2---:R-:W-:Y:S01]  /*31f0*/  LEA R4, R11.reuse, UR6, 0x4 ;  /* 0x000000060b047c11 */ /* 0x044fe2000f8e20ff */
[----:B------:R-:W-:Y:S01]  /*3200*/  VIADD R0, R0, 0xe0 ;  /* 0x000000e000007836 */ /* 0x000fe20000000000 */
[----:B------:R-:W-:Y:S01]  /*3210*/  SEL R8, R8, RZ, P0 ;  /* 0x000000ff08087207 */ /* 0x000fe20000000000 */
[----:B------:R-:W-:-:S03]  /*3220*/  VIADD R11, R11, 0x1 ;  /* 0x000000010b0b7836 */ /* 0x000fc60000000000 */
[----:B------:R-:W2:Y:S01]  /*3230*/  LDS.128 R4, [R4+0x160] ;  /* 0x0001600004047984 */ /* 0x000ea20000000c00 */
[----:B------:R-:W-:Y:S02]  /*3240*/  PRMT R0, RZ, 0x654, R0 ;  /* 0x00000654ff007816 */ /* 0x000fe40000000000 */
[C---:B------:R-:W-:Y:S01]  /*3250*/  ISETP.NE.AND P1, PT, R11.reuse, 0x2, PT ;  /* 0x000000020b00780c */ /* 0x040fe20003f25270 */
[----:B------:R-:W-:Y:S01]  /*3260*/  @!PT LDS RZ, [RZ] ;  /* 0x00000000fffff984 */ /* 0x000fe20000000800 */
[----:B------:R-:W-:Y:S01]  /*3270*/  @!PT LDS RZ, [RZ] ;  /* 0x00000000fffff984 */ /* 0x000fe20000000800 */
[----:B------:R-:W-:Y:S01]  /*3280*/  @!PT LDS RZ, [RZ] ;  /* 0x00000000fffff984 */ /* 0x000fe20000000800 */
[----:B------:R-:W-:Y:S01]  /*3290*/  @!PT LDS RZ, [RZ] ;  /* 0x00000000fffff984 */ /* 0x000fe20000000800 */
[----:B------:R3:W-:Y:S06]  /*32a0*/  MEMBAR.ALL.CTA ;  /* 0x0000000000007992 */ /* 0x0007ec0000008000 */
[----:B---3--:R-:W3:Y:S01]  /*32b0*/  FENCE.VIEW.ASYNC.S ;  /* 0x00000000000073c6 */ /* 0x008ee20000000000 */
[----:B------:R-:W-:Y:S01]  /*32c0*/  SEL R11, R11, RZ, P1 ;  /* 0x000000ff0b0b7207 */ /* 0x000fe20000800000 */
[----:B---3--:R3:W-:Y:S01]  /*32d0*/  SYNCS.ARRIVE.TRANS64.RED.A1T0 RZ, [R0+URZ], RZ ;  /* 0x000000ff00ff79a7 */ /* 0x0087e200081004ff */
[----:B--2---:R-:W-:-:S02]  /*32e0*/  LOP3.LUT P3, RZ, R6, 0x1, RZ, 0xc0, !PT ;  /* 0x0000000106ff7812 */ /* 0x004fc4000786c0ff */
[----:B------:R-:W-:-:S04]  /*32f0*/  SEL R4, RZ, 0x1, P1 ;  /* 0x00000001ff047807 */ /* 0x000fc80000800000 */
[----:B------:R-:W-:Y:S02]  /*3300*/  LOP3.LUT R10, R10, R4, RZ, 0x3c, !PT ;  /* 0x000000040a0a7212 */ /* 0x000fe400078e3cff */
[----:B---3--:R-:W-:-:S04]  /*3310*/  SEL R0, RZ, 0x1, P0 ;  /* 0x00000001ff007807 */ /* 0x008fc80000000000 */
[----:B------:R-:W-:Y:S01]  /*3320*/  LOP3.LUT R9, R9, R0, RZ, 0x3c, !PT ;  /* 0x0000000009097212 */ /* 0x000fe200078e3cff */
[----:B------:R-:W-:Y:S06]  /*3330*/  @P3 BRA `(.L_x_55) ;  /* 0xfffffffc002c3947 */ /* 0x000fec000383ffff */
[----:B------:R-:W-:Y:S01]  /*3340*/  ULEA UR4, UR5, UR6, 0x3 ;  /* 0x0000000605047291 */ /* 0x000fe2000f8e18ff */
[----:B------:R-:W-:-:S08]  /*3350*/  SHF.L.U32 R2, R12, 0x1f, RZ ;  /* 0x0000001f0c027819 */ /* 0x000fd000000006ff */
[----:B------:R-:W2:Y:S02]  /*3360*/  SYNCS.PHASECHK.TRANS64 P0, [UR4+0xe0], R2 ;  /* 0x0000e002ff0075a7 */ /* 0x000ea40008001004 */
[----:B--2---:R-:W-:Y:S05]  /*3370*/  @P0 BRA `(.L_x_56) ;  /* 0x0000000000080947 */ /* 0x004fea0003800000 */
[----:B------:R-:W2:Y:S02]  /*3380*/  SYNCS.PHASECHK.TRANS64.TRYWAIT P0, [UR4+0xe0], R2 ;  /* 0x0000e002ff0075a7 */ /* 0x000ea40008001104 */
[----:B--2---:R-:W-:Y:S05]  /*3390*/  @!P0 BRA `(.L_x_57) ;  /* 0x0000008400b48947 */ /* 0x004fea0003800000 */
.L_x_56:
[----:B------:R-:W-:-:S04]  /*33a0*/  UIADD3 UR7, UPT, UPT, UR5, 0x1, URZ ;  /* 0x0000000105077890 */ /* 0x000fc8000fffe0ff */
[----:B------:R-:W-:-:S04]  /*33b0*/  UISETP.NE.AND UP0, UPT, UR7, 0x2, UPT ;  /* 0x000000020700788c */ /* 0x000fc8000bf05270 */
[----:B------:R-:W-:Y:S02]  /*33c0*/  USEL UR8, URZ, 0x1, UP0 ;  /* 0x00000001ff087887 */ /* 0x000fe40008000000 */
[----:B------:R-:W-:-:S04]  /*33d0*/  USEL UR7, UR7, URZ, UP0 ;  /* 0x000000ff07077287 */ /* 0x000fc80008000000 */
[----:B------:R-:W-:Y:S01]  /*33e0*/  ULEA UR7, UR7, UR6, 0x3 ;  /* 0x0000000607077291 */ /* 0x000fe2000f8e18ff */
[----:B--2---:R-:W-:-:S04]  /*33f0*/  LOP3.LUT R2, R12, UR8, RZ, 0x3c, !PT ;  /* 0x000000080c027c12 */ /* 0x004fc8000f8e3cff */
[----:B------:R-:W-:-:S04]  /*3400*/  SHF.L.U32 R0, R2, 0x1f, RZ ;  /* 0x0000001f02007819 */ /* 0x000fc800000006ff */
[----:B------:R-:W2:Y:S02]  /*3410*/  SYNCS.PHASECHK.TRANS64 P0, [UR7+0xe0], R0 ;  /* 0x0000e000ff0075a7 */ /* 0x000ea40008001007 */
[----:B-12---:R-:W-:Y:S05]  /*3420*/  @P0 EXIT ;  /* 0x000000000000094d */ /* 0x006fea0003800000 */
[----:B------:R-:W-:Y:S02]  /*3430*/  SHF.L.U32 R2, R2, 0x1f, RZ ;  /* 0x0000001f02027819 */ /* 0x000fe400000006ff */
[----:B------:R-:W-:-:S07]  /*3440*/  MOV R0, UR7 ;  /* 0x0000000700007c02 */ /* 0x000fce0008000f00 */
.L_x_58:
[----:B-1----:R1:W2:Y:S02]  /*3450*/  SYNCS.PHASECHK.TRANS64.TRYWAIT P0, [R0+URZ+0xe0], R2 ;  /* 0x0000e002000075a7 */ /* 0x0022a400080011ff */
[----:B--2---:R-:W-:Y:S05]  /*3460*/  @!P0 NANOSLEEP.SYNCS 0x989680 ;  /* 0x009896800000895d */ /* 0x004fea0003900000 */
[----:B------:R-:W2:Y:S02]  /*3470*/  @!P0 SYNCS.PHASECHK.TRANS64 P0, [R0+URZ+0xe0], R2 ;  /* 0x0000e002000085a7 */ /* 0x000ea400080010ff */
[----:B--2---:R-:W-:Y:S05]  /*3480*/  @P0 EXIT ;  /* 0x000000000000094d */ /* 0x004fea0003800000 */
[----:B------:R-:W-:Y:S05]  /*3490*/  BRA `(.L_x_58) ;  /* 0xfffffffc00ec7947 */ /* 0x000fea000383ffff */
.L_x_51:
[----:B------:R-:W-:Y:S05]  /*34a0*/  BRA.U UP5, `(.L_x_59) ;  /* 0x0000001105dc7547 */ /* 0x000fea000b800000 */
[----:B------:R-:W2:Y:S01]  /*34b0*/  S2UR UR7, SR_CgaCtaId ;  /* 0x00000000000779c3 */ /* 0x000ea20000008800 */
[----:B------:R-:W-:Y:S01]  /*34c0*/  UMOV UR4, 0x40 ;  /* 0x0000004000047882 */ /* 0x000fe20000000000 */
[----:B------:R-:W-:Y:S01]  /*34d0*/  NOP ;  /* 0x0000000000007918 */ /* 0x000fe20000000000 */
[----:B------:R-:W-:Y:S01]  /*34e0*/  UMOV UR6, 0x400 ;  /* 0x0000040000067882 */ /* 0x000fe20000000000 */
[----:B--2---:R-:W-:Y:S02]  /*34f0*/  ULEA UR5, UR7, UR4, 0x18 ;  /* 0x0000000407057291 */ /* 0x004fe4000f8ec0ff */
[----:B------:R-:W-:-:S07]  /*3500*/  ULEA UR6, UR7, UR6, 0x18 ;  /* 0x0000000607067291 */ /* 0x000fce000f8ec0ff */
[----:B------:R-:W2:Y:S02]  /*3510*/  LDS.U8 R3, [UR5+0x1c] ;  /* 0x00001c05ff037984 */ /* 0x000ea40008000000 */
[----:B--2---:R-:W-:-:S13]  /*3520*/  ISETP.NE.AND P0, PT, R3, RZ, PT ;  /* 0x000000ff0300720c */ /* 0x004fda0003f05270 */
[----:B------:R-:W-:Y:S05]  /*3530*/  @P0 BRA `(.L_x_60) ;  /* 0x0000000400080947 */ /* 0x000fea0003800000 */
[----:B------:R-:W-:Y:S02]  /*3540*/  UISETP.NE.U32.AND UP1, UPT, UR47, 0x1, UPT ;  /* 0x000000012f00788c */ /* 0x000fe4000bf25070 */
[----:B------:R-:W-:-:S07]  /*3550*/  UIADD3 UR7, UPT, UPT, UR5, 0x8, URZ ;  /* 0x0000000805077890 */ /* 0x000fce000fffe0ff */
[----:B------:R-:W-:Y:S05]  /*3560*/  BRA.U !UP1, `(.L_x_61) ;  /* 0x00000001099c7547 */ /* 0x000fea000b800000 */
[----:B------:R-:W-:Y:S01]  /*3570*/  ELECT P0, URZ, PT ;  /* 0x0000000000ff782f */ /* 0x000fe20003800000 */
[----:B------:R-:W-:-:S12]  /*3580*/  BSSY B0, `(.L_x_61) ;  /* 0x0000025000007945 */ /* 0x000fd80003800000 */
[----:B------:R-:W-:Y:S05]  /*3590*/  @!P0 BRA `(.L_x_62) ;  /* 0x00000000008c8947 */ /* 0x000fea0003800000 */
[----:B------:R-:W-:-:S05]  /*35a0*/  UMOV UR4, 0x10 ;  /* 0x0000001000047882 */ /* 0x000fca0000000000 */
[----:B------:R-:W-:Y:S04]  /*35b0*/  DEPBAR.LE SB2, 0x36 ;  /* 0x0000ad800000791a */ /* 0x000fe80000000000 */
[----:B------:R-:W2:Y:S02]  /*35c0*/  UTCATOMSWS.2CTA.FIND_AND_SET.ALIGN UP0, UR4, UR4 ;  /* 0x00000004000475e3 */ /* 0x000ea40008200800 */
[----:B--2---:R-:W-:Y:S01]  /*35d0*/  MOV R10, UR4 ;  /* 0x00000004000a7c02 */ /* 0x004fe20008000f00 */
[----:B------:R-:W-:Y:S06]  /*35e0*/  BRA.U UP0, `(.L_x_63) ;  /* 0x0000000100187547 */ /* 0x000fec000b800000 */
.L_x_64:
[----:B------:R-:W-:Y:S05]  /*35f0*/  NANOSLEEP 0x64 ;  /* 0x000000640000795d */ /* 0x000fea0003800000 */
[----:B------:R-:W-:-:S05]  /*3600*/  UMOV UR4, 0x10 ;  /* 0x0000001000047882 */ /* 0x000fca0000000000 */
[----:B------:R-:W-:Y:S04]  /*3610*/  DEPBAR.LE SB2, 0x36 ;  /* 0x0000ad800000791a */ /* 0x000fe80000000000 */
[----:B------:R-:W2:Y:S02]  /*3620*/  UTCATOMSWS.2CTA.FIND_AND_SET.ALIGN UP0, UR4, UR4 ;  /* 0x00000004000475e3 */ /* 0x000ea40008200800 */
[----:B--2---:R-:W-:Y:S01]  /*3630*/  MOV R10, UR4 ;  /* 0x00000004000a7c02 */ /* 0x004fe20008000f00 */
[----:B------:R-:W-:Y:S05]  /*3640*/  BRA.U !UP0, `(.L_x_64) ;  /* 0xfffffffd08e87547 */ /* 0x000fea000b83ffff */
.L_x_63:
[----:B------:R-:W2:Y:S01]  /*3650*/  LDS R6, [UR5+0x10] ;  /* 0x00001005ff067984 */ /* 0x000ea20008000800 */
[----:B------:R-:W-:Y:S01]  /*3660*/  IMAD.U32 R3, RZ, RZ, UR6 ;  /* 0x00000006ff037e24 */ /* 0x000fe2000f8e00ff */
[----:B------:R-:W-:-:S03]  /*3670*/  MOV R4, UR46 ;  /* 0x0000002e00047c02 */ /* 0x000fc60008000f00 */
[----:B------:R-:W-:Y:S01]  /*3680*/  VIADD R3, R3, 0x180 ;  /* 0x0000018003037836 */ /* 0x000fe20000000000 */
[----:B--2---:R-:W-:-:S04]  /*3690*/  SHF.L.U32 R6, R6, 0x1f, RZ ;  /* 0x0000001f06067819 */ /* 0x004fc800000006ff */
[----:B------:R-:W2:Y:S02]  /*36a0*/  SYNCS.PHASECHK.TRANS64.TRYWAIT P0, [UR5+0x8], R6 ;  /* 0x00000806ff0075a7 */ /* 0x000ea40008001105 */
[----:B--2---:R-:W-:Y:S05]  /*36b0*/  @P0 BRA `(.L_x_65) ;  /* 0x0000000000080947 */ /* 0x004fea0003800000 */
[----:B------:R-:W2:Y:S02]  /*36c0*/  SYNCS.PHASECHK.TRANS64.TRYWAIT P0, [UR5+0x8], R6 ;  /* 0x00000806ff0075a7 */ /* 0x000ea40008001105 */
[----:B--2---:R-:W-:Y:S05]  /*36d0*/  @!P0 BRA `(.L_x_66) ;  /* 0x0000008000fc8947 */ /* 0x004fea0003800000 */
.L_x_65:
[----:B------:R-:W-:Y:S01]  /*36e0*/  PRMT R4, R4, 0x654, R3 ;  /* 0x0000065404047816 */ /* 0x000fe20000000003 */
[----:B------:R-:W-:Y:S01]  /*36f0*/  HFMA2 R3, -RZ, RZ, 0, 5.9604644775390625e-08 ;  /* 0x00000001ff037431 */ /* 0x000fe200000001ff */
[----:B------:R-:W-:Y:S01]  /*3700*/  UPRMT UR4, UR46, 0x654, UR7 ;  /* 0x000006542e047896 */ /* 0x000fe20008000007 */
[----:B------:R-:W-:Y:S02]  /*3710*/  IMAD.MOV.U32 R8, RZ, RZ, 0xffff ;  /* 0x0000ffffff087424 */ /* 0x000fe400078e00ff */
[----:B--2---:R-:W-:Y:S02]  /*3720*/  IMAD.MOV.U32 R6, RZ, RZ, 0x4 ;  /* 0x00000004ff067424 */ /* 0x004fe400078e00ff */
[----:B------:R-:W-:Y:S01]  /*3730*/  IMAD.SHL.U32 R9, R10, 0x20, RZ ;  /* 0x000000200a097824 */ /* 0x000fe200078e00ff */
[----:B------:R-:W-:Y:S02]  /*3740*/  MOV R5, UR4 ;  /* 0x0000000400057c02 */ /* 0x000fe40008000f00 */
[-C--:B------:R-:W-:Y:S01]  /*3750*/  SHF.L.U32 R8, R8, R10.reuse, RZ ;  /* 0x0000000a08087219 */ /* 0x080fe200000006ff */
[----:B------:R2:W-:Y:S01]  /*3760*/  SYNCS.ARRIVE.TRANS64.RED RZ, [UR4], R6 ;  /* 0x00000006ffff79a7 */ /* 0x0005e20008000404 */
[----:B------:R-:W-:Y:S01]  /*3770*/  SHF.L.U32 R7, R3, R10, RZ ;  /* 0x0000000a03077219 */ /* 0x000fe200000006ff */
[----:B------:R2:W-:Y:S04]  /*3780*/  STS [UR6+0x180], R9 ;  /* 0x00018009ff007988 */ /* 0x0005e80008000806 */
[----:B------:R2:W-:Y:S04]  /*3790*/  STAS [R4.64], R10 ;  /* 0x0000000a04007dbd */ /* 0x0005e8000c0008ff */
[----:B------:R2:W-:Y:S04]  /*37a0*/  ATOMS.OR RZ, [UR5+0x14], R8 ;  /* 0x00001408ffff798c */ /* 0x0005e8000b000005 */
[----:B------:R2:W-:Y:S04]  /*37b0*/  ATOMS.OR RZ, [UR5+0x18], R7 ;  /* 0x00001807ffff798c */ /* 0x0005e8000b000005 */
[----:B------:R2:W-:Y:S02]  /*37c0*/  ATOMS.XOR RZ, [UR5+0x10], R3 ;  /* 0x00001003ffff798c */ /* 0x0005e4000b800005 */
.L_x_62:
[----:B-1----:R-:W-:Y:S05]  /*37d0*/  BSYNC B0 ;  /* 0x0000000000007941 */ /* 0x002fea0003800000 */
.L_x_61:
[----:B------:R-:W-:Y:S05]  /*37e0*/  BRA.U UP1, `(.L_x_67) ;  /* 0x00000001016c7547 */ /* 0x000fea000b800000 */
[----:B------:R-:W-:-:S03]  /*37f0*/  UMOV UR4, 0xffffffff ;  /* 0xffffffff00047882 */ /* 0x000fc60000000000 */
[----:B------:R-:W-:Y:S05]  /*3800*/  BRA.DIV UR4, `(.L_x_68) ;  /* 0x0000008204c87947 */ /* 0x000fea000b800000 */
[----:B------:R-:W-:-:S13]  /*3810*/  ELECT P0, URZ, PT ;  /* 0x0000000000ff782f */ /* 0x000fda0003800000 */
.L_x_214:
[----:B------:R-:W-:Y:S05]  /*3820*/  @!P0 BRA `(.L_x_67) ;  /* 0x00000000005c8947 */ /* 0x000fea0003800000 */
[----:B--2---:R-:W2:Y:S02]  /*3830*/  LDS R4, [UR5+0x10] ;  /* 0x00001005ff047984 */ /* 0x004ea40008000800 */
[----:B--2---:R-:W-:-:S04]  /*3840*/  SHF.L.U32 R4, R4, 0x1f, RZ ;  /* 0x0000001f04047819 */ /* 0x004fc800000006ff */
[----:B------:R-:W2:Y:S02]  /*3850*/  SYNCS.PHASECHK.TRANS64.TRYWAIT P0, [UR5+0x8], R4 ;  /* 0x00000804ff0075a7 */ /* 0x000ea40008001105 */
[----:B--2---:R-:W-:Y:S05]  /*3860*/  @P0 BRA `(.L_x_69) ;  /* 0x0000000000080947 */ /* 0x004fea0003800000 */
[----:B------:R-:W2:Y:S02]  /*3870*/  SYNCS.PHASECHK.TRANS64.TRYWAIT P0, [UR5+0x8], R4 ;  /* 0x00000804ff0075a7 */ /* 0x000ea40008001105 */
[----:B--2---:R-:W-:Y:S05]  /*3880*/  @!P0 BRA `(.L_x_70) ;  /* 0x0000008000cc8947 */ /* 0x004fea0003800000 */
.L_x_69:
[----:B------:R-:W3:Y:S01]  /*3890*/  LDS R6, [UR6+0x180] ;  /* 0x00018006ff067984 */ /* 0x000ee20008000800 */
[----:B--2---:R-:W-:Y:S02]  /*38a0*/  HFMA2 R3, -RZ, RZ, 0, 5.9604644775390625e-08 ;  /* 0x00000001ff037431 */ /* 0x004fe400000001ff */
[----:B------:R-:W-:Y:S01]  /*38b0*/  IMAD.MOV.U32 R4, RZ, RZ, 0xffff ;  /* 0x0000ffffff047424 */ /* 0x000fe200078e00ff */
[----:B------:R-:W-:Y:S01]  /*38c0*/  UPRMT UR4, UR46, 0x654, UR7 ;  /* 0x000006542e047896 */ /* 0x000fe20008000007 */
[----:B---3--:R-:W-:-:S03]  /*38d0*/  IMAD.SHL.U32 R5, R6, 0x20, RZ ;  /* 0x0000002006057824 */ /* 0x008fc600078e00ff */
[-C--:B------:R-:W-:Y:S02]  /*38e0*/  SHF.L.U32 R4, R4, R6.reuse, RZ ;  /* 0x0000000604047219 */ /* 0x080fe400000006ff */
[----:B------:R-:W-:Y:S01]  /*38f0*/  SHF.L.U32 R6, R3, R6, RZ ;  /* 0x0000000603067219 */ /* 0x000fe200000006ff */
[----:B------:R3:W-:Y:S04]  /*3900*/  STS [UR6+0x180], R5 ;  /* 0x00018005ff007988 */ /* 0x0007e80008000806 */
[----:B------:R3:W-:Y:S04]  /*3910*/  ATOMS.OR RZ, [UR5+0x14], R4 ;  /* 0x00001404ffff798c */ /* 0x0007e8000b000005 */
[----:B------:R3:W-:Y:S01]  /*3920*/  ATOMS.OR RZ, [UR5+0x18], R6 ;  /* 0x00001806ffff798c */ /* 0x0007e2000b000005 */
[----:B------:R-:W-:Y:S03]  /*3930*/  SYNCS.ARRIVE.TRANS64.RED.A1T0 RZ, [UR4], RZ ;  /* 0x000000ffffff79a7 */ /* 0x000fe60008100404 */
[----:B------:R3:W-:Y:S01]  /*3940*/  ATOMS.XOR RZ, [UR5+0x10], R3 ;  /* 0x00001003ffff798c */ /* 0x0007e2000b800005 */
[----:B------:R-:W-:Y:S05]  /*3950*/  BRA `(.L_x_67) ;  /* 0x0000000000107947 */ /* 0x000fea0003800000 */
.L_x_60:
[----:B------:R-:W-:Y:S02]  /*3960*/  MOV R3, 0xffffffff ;  /* 0xffffffff00037802 */ /* 0x000fe40000000f00 */
[----:B------:R-:W-:-:S03]  /*3970*/  MOV R4, 0x39a0 ;  /* 0x000039a000047802 */ /* 0x000fc60000000f00 */
[----:B------:R2:W-:Y:S04]  /*3980*/  STS [UR6+0x180], R3 ;  /* 0x00018003ff007988 */ /* 0x0005e80008000806 */
[----:B-12--5:R-:W-:Y:S05]  /*3990*/  CALL.REL.NOINC `($__internal_1_$__cuda_sm10x_tcgen05_guardrail_trap_phase_invalid_during_alloc) ;  /* 0x0000008c00507944 */ /* 0x026fea0003c00000 */
.L_x_67:
[----:B------:R-:W-:Y:S05]  /*39a0*/  WARPSYNC.ALL ;  /* 0x0000000000007948 */ /* 0x000fea0003800000 */
[----:B------:R-:W4:Y:S01]  /*39b0*/  S2UR UR4, SR_CgaCtaId ;  /* 0x00000000000479c3 */ /* 0x000f220000008800 */
[----:B------:R-:W-:Y:S01]  /*39c0*/  UMOV UR26, 0x400 ;  /* 0x00000400001a7882 */ /* 0x000fe20000000000 */
[----:B------:R-:W-:-:S06]  /*39d0*/  NOP ;  /* 0x0000000000007918 */ /* 0x000fcc0000000000 */
[----:B------:R-:W-:Y:S06]  /*39e0*/  BAR.ARV 0x6, 0xa0 ;  /* 0x0182800000007b1d */ /* 0x000fec0000002000 */
[----:B------:R-:W1:Y:S01]  /*39f0*/  LDCU UR6, c[0x0][0x38c] ;  /* 0x00007180ff0677ac */ /* 0x000e620008000800 */
[----:B------:R-:W-:Y:S01]  /*3a00*/  LOP3.LUT R0, R0, 0xffff, RZ, 0xc0, !PT ;  /* 0x0000ffff00007812 */ /* 0x000fe200078ec0ff */
[----:B--2---:R-:W-:Y:S01]  /*3a10*/  IMAD.MOV.U32 R9, RZ, RZ, 0x1 ;  /* 0x00000001ff097424 */ /* 0x004fe200078e00ff */
[----:B------:R-:W-:Y:S01]  /*3a20*/  LOP3.LUT R2, R2, 0xffff, RZ, 0xc0, !PT ;  /* 0x0000ffff02027812 */ /* 0x000fe200078ec0ff */
[----:B------:R-:W-:Y:S01]  /*3a30*/  IMAD.MOV.U32 R8, RZ, RZ, RZ ;  /* 0x000000ffff087224 */ /* 0x000fe200078e00ff */
[----:B------:R-:W-:Y:S01]  /*3a40*/  R2UR UR42, R0 ;  /* 0x00000000002a72ca */ /* 0x000fe200000e0000 */
[----:B------:R-:W-:Y:S01]  /*3a50*/  UMOV UR32, URZ ;  /* 0x000000ff00207c82 */ /* 0x000fe20008000000 */
[----:B------:R-:W-:Y:S01]  /*3a60*/  R2UR UR28, R2 ;  /* 0x00000000021c72ca */ /* 0x000fe200000e0000 */
[----:B------:R-:W-:Y:S01]  /*3a70*/  UMOV UR23, URZ ;  /* 0x000000ff00177c82 */ /* 0x000fe20008000000 */
[----:B------:R-:W-:Y:S01]  /*3a80*/  UMOV UR22, URZ ;  /* 0x000000ff00167c82 */ /* 0x000fe20008000000 */
[----:B----4-:R-:W-:-:S02]  /*3a90*/  ULEA UR26, UR4, UR26, 0x18 ;  /* 0x0000001a041a7291 */ /* 0x010fc4000f8ec0ff */
[----:B------:R-:W-:Y:S02]  /*3aa0*/  UISETP.NE.AND UP3, UPT, UR47, URZ, UPT ;  /* 0x000000ff2f00728c */ /* 0x000fe4000bf65270 */
[----:B------:R-:W-:Y:S02]  /*3ab0*/  UIADD3 UR5, UPT, UPT, UR26, 0x8400, URZ ;  /* 0x000084001a057890 */ /* 0x000fe4000fffe0ff */
[----:B------:R-:W-:Y:S02]  /*3ac0*/  UIADD3 UR4, UPT, UPT, UR26, 0x18400, URZ ;  /* 0x000184001a047890 */ /* 0x000fe4000fffe0ff */
[----:B-1----:R-:W-:Y:S01]  /*3ad0*/  UIADD3 UR6, UPT, UPT, UR6, 0x1f, URZ ;  /* 0x0000001f06067890 */ /* 0x002fe2000fffe0ff */
[----:B---3--:R-:W1:Y:S01]  /*3ae0*/  LDS R3, [UR26+0x180] ;  /* 0x0001801aff037984 */ /* 0x008e620008000800 */
[----:B------:R-:W-:Y:S02]  /*3af0*/  USHF.R.U32.HI UR5, URZ, 0x4, UR5 ;  /* 0x00000004ff057899 */ /* 0x000fe40008011605 */
[----:B------:R-:W-:-:S02]  /*3b00*/  USHF.R.S32.HI UR33, URZ, 0x1f, UR6 ;  /* 0x0000001fff217899 */ /* 0x000fc40008011406 */
[----:B------:R-:W-:Y:S02]  /*3b10*/  USHF.R.U32.HI UR4, URZ, 0x4, UR4 ;  /* 0x00000004ff047899 */ /* 0x000fe40008011604 */
[----:B------:R-:W-:Y:S02]  /*3b20*/  ULEA.HI UR33, UR33, UR6, URZ, 0x5 ;  /* 0x0000000621217291 */ /* 0x000fe4000f8f28ff */
[----:B------:R-:W-:Y:S02]  /*3b30*/  ULOP3.LUT UR5, UR5, 0x3fff, URZ, 0xc0, !UPT ;  /* 0x00003fff05057892 */ /* 0x000fe4000f8ec0ff */
[----:B------:R-:W-:Y:S02]  /*3b40*/  USHF.R.S32.HI UR33, URZ, 0x5, UR33 ;  /* 0x00000005ff217899 */ /* 0x000fe40008011421 */
[----:B------:R-:W-:Y:S02]  /*3b50*/  ULOP3.LUT UR30, UR4, 0x3fff, URZ, 0xc0, !UPT ;  /* 0x00003fff041e7892 */ /* 0x000fe4000f8ec0ff */
[----:B------:R-:W-:Y:S01]  /*3b60*/  UISETP.LT.AND UP0, UPT, UR33, 0x1, UPT ;  /* 0x000000012100788c */ /* 0x000fe2000bf01270 */
[----:B------:R-:W-:Y:S01]  /*3b70*/  UMOV UR40, 0x0 ;  /* 0x0000000000287882 */ /* 0x000fe20000000000 */
[----:B------:R-:W-:Y:S01]  /*3b80*/  UMOV UR41, 0x8400910 ;  /* 0x0840091000297882 */ /* 0x000fe20000000000 */
[----:B------:R-:W-:-:S02]  /*3b90*/  ULOP3.LUT UR29, UR5, 0x10000, URZ, 0xfc, !UPT ;  /* 0x00010000051d7892 */ /* 0x000fc4000f8efcff */
[----:B------:R-:W-:Y:S02]  /*3ba0*/  ULOP3.LUT UR30, UR30, 0x10000, URZ, 0xfc, !UPT ;  /* 0x000100001e1e7892 */ /* 0x000fe4000f8efcff */
[----:B------:R-:W-:Y:S01]  /*3bb0*/  USEL UR43, UR33, 0x1, !UP0 ;  /* 0x00000001212b7887 */ /* 0x000fe2000c000000 */
[----:B------:R-:W-:Y:S01]  /*3bc0*/  UMOV UR38, 0x0 ;  /* 0x0000000000267882 */ /* 0x000fe20000000000 */
[----:B------:R-:W-:Y:S01]  /*3bd0*/  UMOV UR39, 0x8400910 ;  /* 0x0840091000277882 */ /* 0x000fe20000000000 */
[----:B------:R-:W-:Y:S01]  /*3be0*/  UMOV UR36, 0x0 ;  /* 0x0000000000247882 */ /* 0x000fe20000000000 */
[----:B------:R-:W-:Y:S01]  /*3bf0*/  UMOV UR37, 0x8400910 ;  /* 0x0840091000257882 */ /* 0x000fe20000000000 */
[----:B------:R-:W-:Y:S01]  /*3c00*/  UMOV UR34, 0x0 ;  /* 0x0000000000227882 */ /* 0x000fe20000000000 */
[----:B------:R-:W-:Y:S01]  /*3c10*/  UMOV UR35, 0x8400910 ;  /* 0x0840091000237882 */ /* 0x000fe20000000000 */
[----:B-1----:R-:W-:Y:S02]  /*3c20*/  R2UR UR44, R3 ;  /* 0x00000000032c72ca */ /* 0x002fe400000e0000 */
[----:B------:R-:W-:-:S13]  /*3c30*/  CS2R R2, SRZ ;  /* 0x0000000000027805 */ /* 0x000fda000001ff00 */
.L_x_78:
[C---:B------:R-:W-:Y:S02]  /*3c40*/  LEA R0, R8.reuse, UR26, 0x3 ;  /* 0x0000001a08007c11 */ /* 0x040fe4000f8e18ff */
[----:B------:R-:W-:Y:S02]  /*3c50*/  SHF.L.U32 R4, R3, 0x1f, RZ ;  /* 0x0000001f03047819 */ /* 0x000fe400000006ff */
[----:B------:R-:W-:Y:S02]  /*3c60*/  LEA R5, R8, UR26, 0x4 ;  /* 0x0000001a08057c11 */ /* 0x000fe4000f8e20ff */
[----:B------:R-:W1:Y:S02]  /*3c70*/  SYNCS.PHASECHK.TRANS64.TRYWAIT P0, [R0+URZ+0xd0], R4 ;  /* 0x0000d004000075a7 */ /* 0x000e6400080011ff */
[----:B-1-3--:R-:W-:Y:S05]  /*3c80*/  @!P0 BRA `(.L_x_71) ;  /* 0x0000007c00e48947 */ /* 0x00afea0003800000 */
.L_x_215:
[----:B-1----:R-:W1:Y:S01]  /*3c90*/  LDS.128 R4, [R5+0x160] ;  /* 0x0001600005047984 */ /* 0x002e620000000c00 */
[----:B------:R-:W-:Y:S02]  /*3ca0*/  VIADD R0, R0, 0xe0 ;  /* 0x000000e000007836 */ /* 0x000fe40000000000 */
[----:B------:R-:W-:Y:S01]  /*3cb0*/  VIADD R8, R8, 0x1 ;  /* 0x0000000108087836 */ /* 0x000fe20000000000 */
[----:B------:R-:W-:Y:S01]  /*3cc0*/  @!PT LDS RZ, [RZ] ;  /* 0x00000000fffff984 */ /* 0x000fe20000000800 */
[----:B------:R-:W-:Y:S01]  /*3cd0*/  @!PT LDS RZ, [RZ] ;  /* 0x00000000fffff984 */ /* 0x000fe20000000800 */
[----:B------:R-:W-:Y:S01]  /*3ce0*/  @!PT LDS RZ, [RZ] ;  /* 0x00000000fffff984 */ /* 0x000fe20000000800 */
[----:B------:R-:W-:Y:S01]  /*3cf0*/  @!PT LDS RZ, [RZ] ;  /* 0x00000000fffff984 */ /* 0x000fe20000000800 */
[----:B------:R2:W-:Y:S06]  /*3d00*/  MEMBAR.ALL.CTA ;  /* 0x0000000000007992 */ /* 0x0005ec0000008000 */
[----:B--2---:R-:W2:Y:S01]  /*3d10*/  FENCE.VIEW.ASYNC.S ;  /* 0x00000000000073c6 */ /* 0x004ea20000000000 */
[----:B------:R-:W-:-:S04]  /*3d20*/  PRMT R0, RZ, 0x654, R0 ;  /* 0x00000654ff007816 */ /* 0x000fc80000000000 */
[----:B--2---:R2:W-:Y:S01]  /*3d30*/  SYNCS.ARRIVE.TRANS64.RED.A1T0 RZ, [R0+URZ], RZ ;  /* 0x000000ff00ff79a7 */ /* 0x0045e200081004ff */
[----:B-1----:R-:W-:Y:S01]  /*3d40*/  LOP3.LUT P1, RZ, R6, 0x1, RZ, 0xc0, !PT ;  /* 0x0000000106ff7812 */ /* 0x002fe2000782c0ff */
[----:B--2---:R-:W-:-:S12]  /*3d50*/  BRA.U UP3, `(.L_x_72) ;  /* 0x0000000503087547 */ /* 0x004fd8000b800000 */
[----:B------:R-:W1:Y:S01]  /*3d60*/  LDCU UR4, c[0x0][0x38c] ;  /* 0x00007180ff0477ac */ /* 0x000e620008000800 */
[----:B------:R-:W-:Y:S02]  /*3d70*/  PLOP3.LUT P2, PT, PT, PT, PT, 0x80, 0x8 ;  /* 0x000000000008781c */ /* 0x000fe40003f4f070 */
[----:B------:R-:W-:Y:S01]  /*3d80*/  SHF.L.U32 R4, R9, 0x1f, RZ ;  /* 0x0000001f09047819 */ /* 0x000fe200000006ff */
[----:B------:R-:W-:Y:S02]  /*3d90*/  ULEA UR31, UR32, UR26, 0x3 ;  /* 0x0000001a201f7291 */ /* 0x000fe4000f8e18ff */
[----:B------:R-:W-:Y:S02]  /*3da0*/  ULEA UR11, UR32, UR44, 0x7 ;  /* 0x0000002c200b7291 */ /* 0x000fe4000f8e38ff */
[----:B-1----:R-:W-:-:S06]  /*3db0*/  UISETP.GE.AND UP0, UPT, UR4, 0x1, UPT ;  /* 0x000000010400788c */ /* 0x002fcc000bf06270 */
[----:B------:R-:W-:-:S05]  /*3dc0*/  PLOP3.LUT P0, PT, PT, PT, UP0, 0x80, 0x8 ;  /* 0x000000000008781c */ /* 0x000fca0003f0f008 */
[----:B------:R-:W-:-:S08]  /*3dd0*/  @UP0 ULEA UR4, UR23, UR26, 0x3 ;  /* 0x0000001a17040291 */ /* 0x000fd0000f8e18ff */
[----:B------:R-:W-:-:S04]  /*3de0*/  @P0 SHF.L.U32 R0, R2, 0x1f, RZ ;  /* 0x0000001f02000819 */ /* 0x000fc800000006ff */
[----:B------:R1:W2:Y:S01]  /*3df0*/  @P0 SYNCS.PHASECHK.TRANS64.TRYWAIT P2, [UR4], R0 ;  /* 0x00000000ff0005a7 */ /* 0x0002a20008041104 */
[----:B------:R-:W3:Y:S02]  /*3e00*/  SYNCS.PHASECHK.TRANS64.TRYWAIT P0, [UR31+0x110], R4 ;  /* 0x00011004ff0075a7 */ /* 0x000ee4000800111f */
[----:B-123--:R-:W-:Y:S05]  /*3e10*/  @!P0 BRA `(.L_x_73) ;  /* 0x0000007c00948947 */ /* 0x00efea0003800000 */
.L_x_217:
[----:B------:R-:W-:Y:S01]  /*3e20*/  UMOV UR27, UR22 ;  /* 0x00000016001b7c82 */ /* 0x000fe20008000000 */
[----:B------:R-:W-:Y:S05]  /*3e30*/  BRA.U !UP0, `(.L_x_74) ;  /* 0x0000000108c07547 */ /* 0x000fea000b800000 */
[----:B------:R-:W-:Y:S02]  /*3e40*/  UIADD3 UR27, UPT, UPT, UR43, UR22, URZ ;  /* 0x000000162b1b7290 */ /* 0x000fe4000fffe0ff */
[----:B------:R-:W-:Y:S01]  /*3e50*/  UPLOP3.LUT UP2, UPT, UPT, UPT, UPT, 0x40, 0x4 ;  /* 0x000000000004789c */ /* 0x000fe20003f4e870 */
[----:B------:R-:W-:Y:S01]  /*3e60*/  UMOV UR24, UR33 ;  /* 0x0000002100187c82 */ /* 0x000fe20008000000 */
[----:B------:R-:W-:-:S09]  /*3e70*/  UMOV UR10, UR23 ;  /* 0x00000017000a7c82 */ /* 0x000fd20008000000 */
.L_x_77:
[----:B--2---:R-:W-:Y:S01]  /*3e80*/  ULEA UR5, UR10, UR26, 0x3 ;  /* 0x0000001a0a057291 */ /* 0x004fe2000f8e18ff */
[----:B---3--:R-:W-:Y:S11]  /*3e90*/  @P2 BRA `(.L_x_75) ;  /* 0x00000000000c2947 */ /* 0x008ff60003800000 */
[----:B-1----:R-:W-:Y:S04]  /*3ea0*/  SHF.L.U32 R4, R2, 0x1f, RZ ;  /* 0x0000001f02047819 */ /* 0x002fe800000006ff */
[----:B------:R-:W1:Y:S02]  /*3eb0*/  SYNCS.PHASECHK.TRANS64.TRYWAIT P0, [UR5], R4 ;  /* 0x00000004ff0075a7 */ /* 0x000e640008001105 */
[----:B-1----:R-:W-:Y:S05]  /*3ec0*/  @!P0 BRA `(.L_x_76) ;  /* 0x0000007c00808947 */ /* 0x002fea0003800000 */
.L_x_75:
[----:B------:R-:W-:Y:S01]  /*3ed0*/  UISETP.NE.AND UP0, UPT, UR24, 0x1, UPT ;  /* 0x000000011800788c */ /* 0x000fe2000bf05270 */
[----:B------:R-:W-:Y:S01]  /*3ee0*/  PLOP3.LUT P2, PT, PT, PT, PT, 0x80, 0x8 ;  /* 0x000000000008781c */ /* 0x000fe20003f4f070 */
[----:B------:R-:W-:Y:S02]  /*3ef0*/  UIADD3 UR4, UPT, UPT, UR10, 0x1, URZ ;  /* 0x000000010a047890 */ /* 0x000fe4000fffe0ff */
[----:B------:R-:W-:Y:S02]  /*3f00*/  UIADD3 UR25, UPT, UPT, UR5, 0x40, URZ ;  /* 0x0000004005197890 */ /* 0x000fe4000fffe0ff */
[----:B------:R-:W-:Y:S01]  /*3f10*/  UISETP.NE.AND UP1, UPT, UR4, 0x8, UPT ;  /* 0x000000080400788c */ /* 0x000fe2000bf25270 */
[----:B------:R-:W-:Y:S01]  /*3f20*/  PLOP3.LUT P0, PT, PT, PT, UP0, 0x80, 0x8 ;  /* 0x000000000008781c */ /* 0x000fe20003f0f008 */
[----:B------:R-:W-:Y:S02]  /*3f30*/  UIADD3 UR22, UPT, UPT, UR22, 0x1, URZ ;  /* 0x0000000116167890 */ /* 0x000fe4000fffe0ff */
[----:B------:R-:W-:Y:S02]  /*3f40*/  USEL UR6, URZ, 0x1, UP1 ;  /* 0x00000001ff067887 */ /* 0x000fe40008800000 */
[----:B------:R-:W-:Y:S02]  /*3f50*/  USEL UR23, UR4, URZ, UP1 ;  /* 0x000000ff04177287 */ /* 0x000fe40008800000 */
[----:B------:R-:W-:Y:S02]  /*3f60*/  UIADD3 UR24, UPT, UPT, UR24, -0x1, URZ ;  /* 0xffffffff18187890 */ /* 0x000fe4000fffe0ff */
[----:B------:R-:W-:Y:S01]  /*3f70*/  @UP0 ULEA UR4, UR23, UR26, 0x3 ;  /* 0x0000001a17040291 */ /* 0x000fe2000f8e18ff */
[----:B------:R-:W-:Y:S01]  /*3f80*/  LOP3.LUT R2, R2, UR6, RZ, 0x3c, !PT ;  /* 0x0000000602027c12 */ /* 0x000fe2000f8e3cff */
[----:B------:R-:W-:Y:S02]  /*3f90*/  ULEA UR6, UR10, UR30, 0xa ;  /* 0x0000001e0a067291 */ /* 0x000fe4000f8e50ff */
[----:B------:R-:W-:Y:S01]  /*3fa0*/  UISETP.NE.AND UP0, UPT, UR22, UR27, UPT ;  /* 0x0000001b1600728c */ /* 0x000fe2000bf05270 */
[----:B-1----:R-:W-:Y:S01]  /*3fb0*/  @P0 SHF.L.U32 R0, R2, 0x1f, RZ ;  /* 0x0000001f02000819 */ /* 0x002fe200000006ff */
[----:B------:R-:W-:Y:S02]  /*3fc0*/  UIADD3 UR20, UPT, UPT, UR6, 0x2, URZ ;  /* 0x0000000206147890 */ /* 0x000fe4000fffe0ff */
[----:B------:R-:W-:Y:S01]  /*3fd0*/  UIADD3 UR16, UPT, UPT, UR6, 0x4, URZ ;  /* 0x0000000406107890 */ /* 0x000fe2000fffe0ff */
[----:B------:R2:W3:Y:S01]  /*3fe0*/  @P0 SYNCS.PHASECHK.TRANS64.TRYWAIT P2, [UR4], R0 ;  /* 0x00000000ff0005a7 */ /* 0x0004e20008041104 */
[----:B------:R-:W-:Y:S02]  /*3ff0*/  ULEA UR4, UR10, UR29, 0x9 ;  /* 0x0000001d0a047291 */ /* 0x000fe4000f8e48ff */
[----:B------:R-:W-:Y:S02]  /*4000*/  UIADD3 UR12, UPT, UPT, UR6, 0x6, URZ ;  /* 0x00000006060c7890 */ /* 0x000fe4000fffe0ff */
[----:B------:R-:W-:Y:S02]  /*4010*/  UIADD3 UR18, UPT, UPT, UR4, 0x2, URZ ;  /* 0x0000000204127890 */ /* 0x000fe4000fffe0ff */
[----:B------:R-:W-:Y:S02]  /*4020*/  UIADD3 UR14, UPT, UPT, UR4, 0x4, URZ ;  /* 0x00000004040e7890 */ /* 0x000fe4000fffe0ff */
[----:B------:R-:W-:Y:S01]  /*4030*/  UIADD3 UR8, UPT, UPT, UR4, 0x6, URZ ;  /* 0x0000000604087890 */ /* 0x000fe2000fffe0ff */
[----:B------:R-:W-:Y:S01]  /*4040*/  UMOV UR7, 0x40004040 ;  /* 0x4000404000077882 */ /* 0x000fe20000000000 */
[----:B------:R-:W-:Y:S01]  /*4050*/  UMOV UR5, 0x40004040 ;  /* 0x4000404000057882 */ /* 0x000fe20000000000 */
[----:B------:R-:W-:Y:S01]  /*4060*/  UMOV UR21, 0x40004040 ;  /* 0x4000404000157882 */ /* 0x000fe20000000000 */
[----:B------:R2:W-:Y:S01]  /*4070*/  UTCHMMA.2CTA gdesc[UR4], gdesc[UR6], tmem[UR11], tmem[UR40], idesc[UR41], UP2 ;  /* 0x00ff2806040075ea */ /* 0x0005e2000920000b */
[----:B------:R-:W-:Y:S01]  /*4080*/  UPLOP3.LUT UP2, UPT, UPT, UPT, UPT, 0x80, 0x8 ;  /* 0x000000000008789c */ /* 0x000fe20003f4f070 */
[----:B------:R-:W-:Y:S01]  /*4090*/  UMOV UR19, 0x40004040 ;  /* 0x4000404000137882 */ /* 0x000fe20000000000 */
[----:B------:R-:W-:Y:S01]  /*40a0*/  UMOV UR17, 0x40004040 ;  /* 0x4000404000117882 */ /* 0x000fe20000000000 */
[----:B------:R2:W-:Y:S01]  /*40b0*/  UTCHMMA.2CTA gdesc[UR18], gdesc[UR20], tmem[UR11], tmem[UR38], idesc[UR39], UPT ;  /* 0x00ff2614120075ea */ /* 0x0005e2000ba0000b */
[----:B------:R-:W-:Y:S01]  /*40c0*/  UMOV UR15, 0x40004040 ;  /* 0x40004040000f7882 */ /* 0x000fe20000000000 */
[----:B------:R-:W-:Y:S01]  /*40d0*/  UMOV UR13, 0x40004040 ;  /* 0x40004040000d7882 */ /* 0x000fe20000000000 */
[----:B------:R-:W-:Y:S01]  /*40e0*/  UMOV UR9, 0x40004040 ;  /* 0x4000404000097882 */ /* 0x000fe20000000000 */
[----:B------:R2:W-:Y:S01]  /*40f0*/  UTCHMMA.2CTA gdesc[UR14], gdesc[UR16], tmem[UR11], tmem[UR36], idesc[UR37], UPT ;  /* 0x00ff24100e0075ea */ /* 0x0005e2000ba0000b */
[----:B------:R2:W-:Y:S01]  /*4100*/  UTCHMMA.2CTA gdesc[UR8], gdesc[UR12], tmem[UR11], tmem[UR34], idesc[UR35], UPT ;  /* 0x00ff220c080075ea */ /* 0x0005e2000ba0000b */
[----:B------:R2:W-:Y:S01]  /*4110*/  UTCBAR.2CTA.MULTICAST [UR25], URZ, UR28 ;  /* 0x000000ff190073e9 */ /* 0x0005e2000820081c */
[----:B------:R-:W-:Y:S01]  /*4120*/  UMOV UR10, UR23 ;  /* 0x00000017000a7c82 */ /* 0x000fe20008000000 */
[----:B------:R-:W-:Y:S05]  /*4130*/  BRA.U UP0, `(.L_x_77) ;  /* 0xfffffffd00507547 */ /* 0x000fea000b83ffff */
.L_x_74:
[----:B--2---:R-:W-:Y:S01]  /*4140*/  UIADD3 UR4, UPT, UPT, UR31, 0xf0, URZ ;  /* 0x000000f01f047890 */ /* 0x004fe2000fffe0ff */
[----:B------:R-:W-:-:S08]  /*4150*/  UMOV UR22, UR27 ;  /* 0x0000001b00167c82 */ /* 0x000fd00008000000 */
[----:B------:R2:W-:Y:S01]  /*4160*/  UTCBAR.2CTA.MULTICAST [UR4], URZ, UR42 ;  /* 0x000000ff040073e9 */ /* 0x0005e2000820082a */
[----:B------:R-:W-:Y:S02]  /*4170*/  NOP ;  /* 0x0000000000007918 */ /* 0x000fe40000000000 */
.L_x_72:
[----:B--2---:R-:W-:Y:S01]  /*4180*/  UIADD3 UR4, UPT, UPT, UR32, 0x1, URZ ;  /* 0x0000000120047890 */ /* 0x004fe2000fffe0ff */
[----:B------:R-:W-:-:S03]  /*4190*/  ISETP.NE.AND P0, PT, R8, 0x2, PT ;  /* 0x000000020800780c */ /* 0x000fc60003f05270 */
[----:B------:R-:W-:Y:S01]  /*41a0*/  UISETP.NE.AND UP0, UPT, UR4, 0x4, UPT ;  /* 0x000000040400788c */ /* 0x000fe2000bf05270 */
[----:B-1----:R-:W-:Y:S02]  /*41b0*/  SEL R0, RZ, 0x1, P0 ;  /* 0x00000001ff007807 */ /* 0x002fe40000000000 */
[----:B------:R-:W-:Y:S01]  /*41c0*/  SEL R8, R8, RZ, P0 ;  /* 0x000000ff08087207 */ /* 0x000fe20000000000 */
[----:B------:R-:W-:Y:S01]  /*41d0*/  USEL UR5, URZ, 0x1, UP0 ;  /* 0x00000001ff057887 */ /* 0x000fe20008000000 */
[----:B------:R-:W-:Y:S01]  /*41e0*/  LOP3.LUT R3, R3, R0, RZ, 0x3c, !PT ;  /* 0x0000000003037212 */ /* 0x000fe200078e3cff */
[----:B------:R-:W-:-:S04]  /*41f0*/  USEL UR32, UR4, URZ, UP0 ;  /* 0x000000ff04207287 */ /* 0x000fc80008000000 */
[----:B------:R-:W-:Y:S01]  /*4200*/  LOP3.LUT R9, R9, UR5, RZ, 0x3c, !PT ;  /* 0x0000000509097c12 */ /* 0x000fe2000f8e3cff */
[----:B------:R-:W-:Y:S07]  /*4210*/  @P1 BRA `(.L_x_78) ;  /* 0xfffffff800881947 */ /* 0x000fee000383ffff */
[----:B------:R-:W1:Y:S01]  /*4220*/  S2UR UR8, SR_CgaCtaId ;  /* 0x00000000000879c3 */ /* 0x000e620000008800 */
[----:B------:R-:W-:Y:S01]  /*4230*/  ELECT P0, URZ, PT ;  /* 0x0000000000ff782f */ /* 0x000fe20003800000 */
[----:B------:R-:W-:Y:S01]  /*4240*/  HFMA2 R0, -RZ, RZ, 0, 5.9604644775390625e-08 ;  /* 0x00000001ff007431 */ /* 0x000fe200000001ff */
[----:B------:R-:W-:-:S05]  /*4250*/  UMOV UR4, 0x40 ;  /* 0x0000004000047882 */ /* 0x000fca0000000000 */
[----:B------:R-:W-:Y:S01]  /*4260*/  UVIRTCOUNT.DEALLOC.SMPOOL 0x80 ;  /* 0x000000800000784c */ /* 0x000fe20000000000 */
[----:B------:R-:W-:Y:S02]  /*4270*/  UISETP.NE.AND UP1, UPT, UR47, URZ, UPT ;  /* 0x000000ff2f00728c */ /* 0x000fe4000bf25270 */
[----:B-1----:R-:W-:-:S09]  /*4280*/  ULEA UR8, UR8, UR4, 0x18 ;  /* 0x0000000408087291 */ /* 0x002fd2000f8ec0ff */
[----:B------:R1:W-:Y:S01]  /*4290*/  @P0 STS.U8 [UR8+0x1c], R0 ;  /* 0x00001c00ff000988 */ /* 0x0003e20008000008 */
[----:B------:R-:W-:Y:S05]  /*42a0*/  BRA.U UP1, `(.L_x_79) ;  /* 0x0000000101a07547 */ /* 0x000fea000b800000 */
[----:B------:R-:W-:Y:S01]  /*42b0*/  UIADD3 UR7, UPT, UPT, UR26, 0x110, URZ ;  /* 0x000001101a077890 */ /* 0x000fe2000fffe0ff */
[----:B------:R-:W-:-:S03]  /*42c0*/  SHF.L.U32 R2, R9, 0x1f, RZ ;  /* 0x0000001f09027819 */ /* 0x000fc600000006ff */
[----:B------:R-:W-:-:S09]  /*42d0*/  ULEA UR4, UR32, UR7, 0x3 ;  /* 0x0000000720047291 */ /* 0x000fd2000f8e18ff */
[----:B------:R-:W2:Y:S02]  /*42e0*/  SYNCS.PHASECHK.TRANS64.TRYWAIT P0, [UR4], R2 ;  /* 0x00000002ff0075a7 */ /* 0x000ea40008001104 */
[----:B--2---:R-:W-:Y:S05]  /*42f0*/  @!P0 BRA `(.L_x_80) ;  /* 0x00000078008c8947 */ /* 0x004fea0003800000 */
.L_x_220:
        /* <DEDUP_REMOVED lines=9> */
.L_x_222:
        /* <DEDUP_REMOVED lines=9> */
.L_x_224:
[----:B------:R-:W-:-:S04]  /*4420*/  UIADD3 UR4, UPT, UPT, UR4, 0x1, URZ ;  /* 0x0000000104047890 */ /* 0x000fc8000fffe0ff */
[----:B------:R-:W-:-:S04]  /*4430*/  UISETP.NE.AND UP0, UPT, UR4, 0x4, UPT ;  /* 0x000000040400788c */ /* 0x000fc8000bf05270 */
[----:B------:R-:W-:Y:S02]  /*4440*/  USEL UR5, URZ, 0x1, UP0 ;  /* 0x00000001ff057887 */ /* 0x000fe40008000000 */
[----:B------:R-:W-:-:S04]  /*4450*/  USEL UR4, UR4, URZ, UP0 ;  /* 0x000000ff04047287 */ /* 0x000fc80008000000 */
[----:B------:R-:W-:Y:S01]  /*4460*/  ULEA UR4, UR4, UR7, 0x3 ;  /* 0x0000000704047291 */ /* 0x000fe2000f8e18ff */
[----:B------:R-:W-:-:S04]  /*4470*/  LOP3.LUT R2, R2, UR5, RZ, 0x3c, !PT ;  /* 0x0000000502027c12 */ /* 0x000fc8000f8e3cff */
[----:B------:R-:W-:Y:S01]  /*4480*/  SHF.L.U32 R2, R2, 0x1f, RZ ;  /* 0x0000001f02027819 */ /* 0x000fe200000006ff */
[----:B-1----:R-:W-:-:S04]  /*4490*/  IMAD.U32 R0, RZ, RZ, UR4 ;  /* 0x00000004ff007e24 */ /* 0x002fc8000f8e00ff */
[----:B------:R1:W2:Y:S03]  /*44a0*/  SYNCS.PHASECHK.TRANS64.TRYWAIT P0, [R0+URZ], R2 ;  /* 0x00000002000075a7 */ /* 0x0002a600080011ff */
[----:B--2---:R-:W-:Y:S05]  /*44b0*/  @!P0 NANOSLEEP.SYNCS 0x989680 ;  /* 0x009896800000895d */ /* 0x004fea0003900000 */
[----:B------:R-:W2:Y:S02]  /*44c0*/  @!P0 SYNCS.PHASECHK.TRANS64 P0, [R0+URZ], R2 ;  /* 0x00000002000085a7 */ /* 0x000ea400080010ff */
[----:B--2---:R-:W-:Y:S05]  /*44d0*/  @P0 BRA `(.L_x_83) ;  /* 0x0000000000200947 */ /* 0x004fea0003800000 */
.L_x_84:
[----:B--2---:R2:W4:Y:S02]  /*44e0*/  SYNCS.PHASECHK.TRANS64.TRYWAIT P0, [R0+URZ], R2 ;  /* 0x00000002000075a7 */ /* 0x00452400080011ff */
[----:B----4-:R-:W-:Y:S05]  /*44f0*/  @!P0 NANOSLEEP.SYNCS 0x989680 ;  /* 0x009896800000895d */ /* 0x010fea0003900000 */
[----:B------:R-:W4:Y:S02]  /*4500*/  @!P0 SYNCS.PHASECHK.TRANS64 P0, [R0+URZ], R2 ;  /* 0x00000002000085a7 */ /* 0x000f2400080010ff */
[----:B----4-:R-:W-:Y:S05]  /*4510*/  @!P0 BRA `(.L_x_84) ;  /* 0xfffffffc00f08947 */ /* 0x010fea000383ffff */
[----:B------:R-:W-:Y:S05]  /*4520*/  BRA `(.L_x_83) ;  /* 0x00000000000c7947 */ /* 0x000fea0003800000 */
.L_x_79:
[----:B------:R-:W-:-:S04]  /*4530*/  UIADD3 UR4, UPT, UPT, UR26, 0x150, URZ ;  /* 0x000001501a047890 */ /* 0x000fc8000fffe0ff */
[----:B------:R-:W-:-:S09]  /*4540*/  UPRMT UR4, UR46, 0x654, UR4 ;  /* 0x000006542e047896 */ /* 0x000fd20008000004 */
[----:B------:R-:W-:Y:S03]  /*4550*/  SYNCS.ARRIVE.TRANS64.RED.A1T0 RZ, [UR4], RZ ;  /* 0x000000ffffff79a7 */ /* 0x000fe60008100404 */
.L_x_83:
[----:B-12---:R-:W-:Y:S01]  /*4560*/  SHF.L.U32 R2, RZ, 0x1f, RZ ;  /* 0x0000001fff027819 */ /* 0x006fe200000006ff */
[----:B------:R-:W-:Y:S01]  /*4570*/  UIADD3 UR4, UPT, UPT, UR26, 0x150, URZ ;  /* 0x000001501a047890 */ /* 0x000fe2000fffe0ff */
[----:B------:R-:W-:Y:S02]  /*4580*/  PLOP3.LUT P0, PT, PT, PT, UP1, 0x80, 0x8 ;  /* 0x000000000008781c */ /* 0x000fe40003f0f018 */
[----:B------:R-:W1:Y:S02]  /*4590*/  SYNCS.PHASECHK.TRANS64.TRYWAIT P1, [UR26+0x150], R2 ;  /* 0x00015002ff0075a7 */ /* 0x000e64000802111a */
[----:B-1----:R-:W-:Y:S09]  /*45a0*/  @!P1 BRA `(.L_x_85) ;  /* 0x0000007800289947 */ /* 0x002ff20003800000 */
.L_x_226:
[----:B------:R-:W-:Y:S01]  /*45b0*/  @!UP1 UPRMT UR4, UR46, 0x654, UR4 ;  /* 0x000006542e049896 */ /* 0x000fe20008000004 */
[----:B------:R-:W-:Y:S01]  /*45c0*/  UMOV UR5, 0xffff ;  /* 0x0000ffff00057882 */ /* 0x000fe20000000000 */
[----:B------:R-:W-:-:S07]  /*45d0*/  UMOV UR6, 0x1 ;  /* 0x0000000100067882 */ /* 0x000fce0000000000 */
[----:B------:R-:W-:Y:S01]  /*45e0*/  @!P0 SYNCS.ARRIVE.TRANS64.RED.A1T0 RZ, [UR4], RZ ;  /* 0x000000ffffff89a7 */ /* 0x000fe20008100404 */
[----:B------:R-:W-:Y:S01]  /*45f0*/  NOP ;  /* 0x0000000000007918 */ /* 0x000fe20000000000 */
[----:B-1----:R-:W1:Y:S01]  /*4600*/  LDS R0, [UR8+0x14] ;  /* 0x00001408ff007984 */ /* 0x002e620008000800 */
[----:B------:R-:W-:-:S04]  /*4610*/  ULOP3.LUT UR4, UR44, 0xffff, URZ, 0xc0, !UPT ;  /* 0x0000ffff2c047892 */ /* 0x000fc8000f8ec0ff */
[----:B------:R-:W-:-:S04]  /*4620*/  USHF.R.U32.HI UR4, URZ, 0x5, UR4 ;  /* 0x00000005ff047899 */ /* 0x000fc80008011604 */
[----:B------:R-:W-:Y:S02]  /*4630*/  USHF.L.U32 UR5, UR5, UR4, URZ ;  /* 0x0000000405057299 */ /* 0x000fe400080006ff */
[----:B------:R-:W-:-:S04]  /*4640*/  USHF.L.U32 UR4, UR6, UR4, URZ ;  /* 0x0000000406047299 */ /* 0x000fc800080006ff */
[----:B-1----:R-:W-:-:S04]  /*4650*/  LOP3.LUT R0, R0, UR5, RZ, 0xc0, !PT ;  /* 0x0000000500007c12 */ /* 0x002fc8000f8ec0ff */
[----:B------:R-:W-:-:S13]  /*4660*/  ISETP.NE.AND P0, PT, R0, UR5, PT ;  /* 0x0000000500007c0c */ /* 0x000fda000bf05270 */
[----:B------:R-:W-:Y:S05]  /*4670*/  @P0 BRA `(.L_x_86) ;  /* 0x0000000000580947 */ /* 0x000fea0003800000 */
[----:B------:R-:W1:Y:S02]  /*4680*/  LDS R0, [UR8+0x18] ;  /* 0x00001808ff007984 */ /* 0x000e640008000800 */
[----:B-1----:R-:W-:-:S04]  /*4690*/  LOP3.LUT R0, R0, UR4, RZ, 0xc0, !PT ;  /* 0x0000000400007c12 */ /* 0x002fc8000f8ec0ff */
[----:B------:R-:W-:-:S13]  /*46a0*/  ISETP.NE.AND P0, PT, R0, UR4, PT ;  /* 0x0000000400007c0c */ /* 0x000fda000bf05270 */
[----:B------:R-:W-:Y:S05]  /*46b0*/  @P0 BRA `(.L_x_87) ;  /* 0x00000000003c0947 */ /* 0x000fea0003800000 */
[----:B------:R-:W1:Y:S01]  /*46c0*/  S2R R2, SR_LANEID ;  /* 0x0000000000027919 */ /* 0x000e620000000000 */
[----:B------:R-:W-:-:S06]  /*46d0*/  ULOP3.LUT UR5, URZ, UR5, URZ, 0x33, !UPT ;  /* 0x00000005ff057292 */ /* 0x000fcc000f8e33ff */
[----:B------:R-:W-:-:S04]  /*46e0*/  IMAD.U32 R0, RZ, RZ, UR5 ;  /* 0x00000005ff007e24 */ /* 0x000fc8000f8e00ff */
[----:B------:R2:W4:Y:S02]  /*46f0*/  REDUX UR7, R0 ;  /* 0x00000000000773c4 */ /* 0x0005240000000000 */
[----:B------:R1:W-:Y:S01]  /*4700*/  UTCATOMSWS.AND URZ, UR5 ;  /* 0x0000000500ff79e3 */ /* 0x0003e20008000000 */
[----:B--2---:R-:W-:Y:S01]  /*4710*/  LOP3.LUT R0, RZ, UR4, RZ, 0x33, !PT ;  /* 0x00000004ff007c12 */ /* 0x004fe2000f8e33ff */
[----:B------:R-:W-:Y:S02]  /*4720*/  VOTEU.ANY UR4, UPT, PT ;  /* 0x0000000000047886 */ /* 0x000fe400038e0100 */
[----:B------:R-:W-:Y:S02]  /*4730*/  UFLO.U32 UR4, UR4 ;  /* 0x00000004000472bd */ /* 0x000fe400080e0000 */
[----:B------:R-:W2:Y:S04]  /*4740*/  REDUX UR6, R0 ;  /* 0x00000000000673c4 */ /* 0x000ea80000000000 */
[----:B-1----:R-:W-:-:S02]  /*4750*/  ISETP.EQ.U32.AND P0, PT, R2, UR4, PT ;  /* 0x0000000402007c0c */ /* 0x002fc4000bf02070 */
[----:B----4-:R-:W-:-:S11]  /*4760*/  MOV R2, UR7 ;  /* 0x0000000700027c02 */ /* 0x010fd60008000f00 */
[----:B------:R1:W-:Y:S01]  /*4770*/  @P0 ATOMS.AND RZ, [UR8+0x14], R2 ;  /* 0x00001402ffff098c */ /* 0x0003e2000a800008 */
[----:B--2---:R-:W-:-:S05]  /*4780*/  IMAD.U32 R0, RZ, RZ, UR6 ;  /* 0x00000006ff007e24 */ /* 0x004fca000f8e00ff */
[----:B------:R1:W-:Y:S01]  /*4790*/  @P0 ATOMS.AND RZ, [UR8+0x18], R0 ;  /* 0x00001800ffff098c */ /* 0x0003e2000a800008 */
[----:B------:R-:W-:Y:S05]  /*47a0*/  BRA `(.L_x_88) ;  /* 0x0000000000147947 */ /* 0x000fea0003800000 */
.L_x_87:
[----:B------:R-:W-:Y:S02]  /*47b0*/  MOV R2, 0x47d0 ;  /* 0x000047d000027802 */ /* 0x000fe40000000f00 */
[----:B---3-5:R-:W-:Y:S05]  /*47c0*/  CALL.REL.NOINC `($__internal_0_$__cuda_sm10x_tcgen05_guardrail_trap_col_being_dealloced_not_returned_by_alloc) ;  /* 0x0000007c00b87944 */ /* 0x028fea0003c00000 */
[----:B------:R-:W-:Y:S05]  /*47d0*/  BRA `(.L_x_88) ;  /* 0x0000000000087947 */ /* 0x000fea0003800000 */
.L_x_86:
[----:B------:R-:W-:Y:S02]  /*47e0*/  MOV R2, 0x4800 ;  /* 0x0000480000027802 */ /* 0x000fe40000000f00 */
[----:B---3-5:R-:W-:Y:S05]  /*47f0*/  CALL.REL.NOINC `($__internal_2_$__cuda_sm10x_tcgen05_guardrail_trap_unallocated_columns_being_dealloced) ;  /* 0x0000007c00c47944 */ /* 0x028fea0003c00000 */
.L_x_88:
[----:B------:R-:W-:Y:S01]  /*4800*/  NOP ;  /* 0x0000000000007918 */ /* 0x000fe20000000000 */
[----:B------:R-:W-:Y:S05]  /*4810*/  EXIT ;  /* 0x000000000000794d */ /* 0x000fea0003800000 */
.L_x_59:
[----:B------:R-:W-:-:S09]  /*4820*/  UISETP.NE.OR UP0, UPT, UR20, 0x3, !UP4 ;  /* 0x000000031400788c */ /* 0x000fd2000e705670 */
[----:B------:R-:W-:Y:S05]  /*4830*/  BRA.U UP0, `(.L_x_89) ;  /* 0x0000001900dc7547 */ /* 0x000fea000b800000 */
[----:B------:R-:W2:Y:S01]  /*4840*/  LDCU.64 UR4, c[0x0][0x888] ;  /* 0x00011100ff0477ac */ /* 0x000ea20008000a00 */
[----:B------:R-:W3:Y:S01]  /*4850*/  S2UR UR10, SR_CgaCtaId ;  /* 0x00000000000a79c3 */ /* 0x000ee20000008800 */
[----:B------:R-:W-:Y:S01]  /*4860*/  HFMA2 R10, -RZ, RZ, 0, 0 ;  /* 0x00000000ff0a7431 */ /* 0x000fe200000001ff */
[----:B------:R-:W-:Y:S01]  /*4870*/  MOV R9, RZ ;  /* 0x000000ff00097202 */ /* 0x000fe20000000f00 */
[----:B------:R-:W4:Y:S01]  /*4880*/  LDCU UR53, c[0x0][0x370] ;  /* 0x00006e00ff3577ac */ /* 0x000f220008000800 */
[----:B------:R-:W-:Y:S01]  /*4890*/  HFMA2 R3, -RZ, RZ, 0, 0.0078125 ;  /* 0x00002000ff037431 */ /* 0x000fe200000001ff */
[----:B------:R-:W4:Y:S03]  /*48a0*/  LDCU.128 UR56, c[0x0][0xb10] ;  /* 0x00016200ff3877ac */ /* 0x000f260008000c00 */
[----:B------:R-:W1:Y:S01]  /*48b0*/  LDC.64 R12, c[0x0][0x348] ;  /* 0x0000d200ff0c7b82 */ /* 0x000e620000000a00 */
[----:B------:R-:W3:Y:S01]  /*48c0*/  LDCU UR39, c[0x0][0x374] ;  /* 0x00006e80ff2777ac */ /* 0x000ee20008000800 */
[----:B------:R-:W3:Y:S01]  /*48d0*/  LDCU.64 UR46, c[0x0][0x890] ;  /* 0x00011200ff2e77ac */ /* 0x000ee20008000a00 */
[----:B--2---:R-:W-:Y:S01]  /*48e0*/  UISETP.NE.U32.AND UP0, UPT, UR4, URZ, UPT ;  /* 0x000000ff0400728c */ /* 0x004fe2000bf05070 */
[----:B------:R-:W2:Y:S01]  /*48f0*/  LDCU UR15, c[0x0][0xb0c] ;  /* 0x00016180ff0f77ac */ /* 0x000ea20008000800 */
[----:B------:R-:W2:Y:S01]  /*4900*/  LDCU UR61, c[0x0][0xb20] ;  /* 0x00016400ff3d77ac */ /* 0x000ea20008000800 */
[----:B------:R-:W2:Y:S01]  /*4910*/  LDCU UR4, c[0x0][0xb30] ;  /* 0x00016600ff0477ac */ /* 0x000ea20008000800 */
[----:B------:R-:W-:Y:S01]  /*4920*/  UMOV UR21, 0x400 ;  /* 0x0000040000157882 */ /* 0x000fe20000000000 */
[----:B----4-:R-:W-:-:S02]  /*4930*/  UIMAD.WIDE.U32 UR6, UR53, UR56, URZ ;  /* 0x00000038350672a5 */ /* 0x010fc4000f8e00ff */
[----:B---3--:R-:W-:Y:S02]  /*4940*/  UIMAD.WIDE.U32 UR8, UR39, UR59, URZ ;  /* 0x0000003b270872a5 */ /* 0x008fe4000f8e00ff */
[----:B------:R-:W-:Y:S02]  /*4950*/  ULEA UR21, UR10, UR21, 0x18 ;  /* 0x000000150a157291 */ /* 0x000fe4000f8ec0ff */
[----:B------:R-:W-:Y:S02]  /*4960*/  UISETP.NE.AND.EX UP6, UPT, UR5, URZ, UPT, UP0 ;  /* 0x000000ff0500728c */ /* 0x000fe4000bfc5300 */
[----:B------:R-:W-:Y:S02]  /*4970*/  UISETP.NE.AND UP0, UPT, UR45, 0x1, UPT ;  /* 0x000000012d00788c */ /* 0x000fe4000bf05270 */
[----:B------:R-:W-:Y:S02]  /*4980*/  UISETP.NE.U32.AND UP0, UPT, UR46, URZ, UPT ;  /* 0x000000ff2e00728c */ /* 0x000fe4000bf05070 */
[----:B------:R-:W-:-:S02]  /*4990*/  UIADD3 UR49, UPT, UPT, UR21, 0x80, URZ ;  /* 0x0000008015317890 */ /* 0x000fc4000fffe0ff */
[----:B------:R-:W-:Y:S02]  /*49a0*/  UIADD3 UR41, UPT, UPT, UR21, 0x88, URZ ;  /* 0x0000008815297890 */ /* 0x000fe4000fffe0ff */
[----:B------:R-:W-:Y:S02]  /*49b0*/  UIADD3 UR33, UPT, UPT, UR21, 0x90, URZ ;  /* 0x0000009015217890 */ /* 0x000fe4000fffe0ff */
[----:B------:R-:W-:Y:S01]  /*49c0*/  UIADD3 UR25, UPT, UPT, UR21, 0x98, URZ ;  /* 0x0000009815197890 */ /* 0x000fe2000fffe0ff */
[----:B------:R-:W-:Y:S01]  /*49d0*/  UMOV UR6, UR7 ;  /* 0x0000000700067c82 */ /* 0x000fe20008000000 */
[----:B------:R-:W-:Y:S01]  /*49e0*/  UMOV UR5, UR9 ;  /* 0x0000000900057c82 */ /* 0x000fe20008000000 */
[----:B------:R-:W-:Y:S02]  /*49f0*/  UISETP.GE.AND UP3, UPT, UR45, 0x1, UPT ;  /* 0x000000012d00788c */ /* 0x000fe4000bf66270 */
[----:B------:R-:W-:Y:S02]  /*4a00*/  UISETP.NE.AND.EX UP5, UPT, UR47, URZ, UPT, UP0 ;  /* 0x000000ff2f00728c */ /* 0x000fe4000bfa5300 */
[----:B------:R-:W-:Y:S01]  /*4a10*/  UPLOP3.LUT UP1, UPT, UPT, UPT, UPT, 0x40, 0x4 ;  /* 0x000000000004789c */ /* 0x000fe20003f2e870 */
[----:B------:R-:W3:Y:S01]  /*4a20*/  LDCU.64 UR22, c[0x0][0xb28] ;  /* 0x00016500ff1677ac */ /* 0x000ee20008000a00 */
[----:B--2---:R-:W-:-:S02]  /*4a30*/  UISETP.NE.AND UP3, UPT, UR15, 0x1, UPT ;  /* 0x000000010f00788c */ /* 0x004fc4000bf65270 */
[----:B------:R-:W-:Y:S02]  /*4a40*/  UPRMT UR37, UR10, 0x654, UR49 ;  /* 0x000006540a257896 */ /* 0x000fe40008000031 */
[----:B------:R-:W-:Y:S02]  /*4a50*/  UPRMT UR31, UR10, 0x654, UR41 ;  /* 0x000006540a1f7896 */ /* 0x000fe40008000029 */
[----:B------:R-:W-:Y:S02]  /*4a60*/  UPRMT UR30, UR10, 0x654, UR33 ;  /* 0x000006540a1e7896 */ /* 0x000fe40008000021 */
[----:B------:R-:W-:Y:S02]  /*4a70*/  UPRMT UR29, UR10, 0x654, UR25 ;  /* 0x000006540a1d7896 */ /* 0x000fe40008000019 */
[----:B------:R-:W-:Y:S02]  /*4a80*/  USHF.R.U32.HI UR55, URZ, UR57, UR6 ;  /* 0x00000039ff377299 */ /* 0x000fe40008011606 */
[----:B------:R-:W-:-:S02]  /*4a90*/  USHF.R.U32.HI UR54, URZ, UR61, UR5 ;  /* 0x0000003dff367299 */ /* 0x000fc40008011605 */
[----:B------:R-:W-:Y:S02]  /*4aa0*/  UISETP.NE.AND UP0, UPT, UR58, 0x1, UPT ;  /* 0x000000013a00788c */ /* 0x000fe4000bf05270 */
[----:B-1----:R-:W-:-:S11]  /*4ab0*/  UISETP.NE.AND UP4, UPT, UR4, 0x1, UPT ;  /* 0x000000010400788c */ /* 0x002fd6000bf85270 */
.L_x_104:
[C---:B------:R-:W-:Y:S02]  /*4ac0*/  LEA R8, R10.reuse, UR21, 0x3 ;  /* 0x000000150a087c11 */ /* 0x040fe4000f8e18ff */
[----:B------:R-:W-:Y:S02]  /*4ad0*/  SHF.L.U32 R0, R9, 0x1f, RZ ;  /* 0x0000001f09007819 */ /* 0x000fe400000006ff */
[----:B------:R-:W-:Y:S02]  /*4ae0*/  LEA R4, R10, UR21, 0x4 ;  /* 0x000000150a047c11 */ /* 0x000fe4000f8e20ff */
[----:B-1----:R-:W1:Y:S02]  /*4af0*/  SYNCS.PHASECHK.TRANS64.TRYWAIT P0, [R8+URZ+0xd0], R0 ;  /* 0x0000d000080075a7 */ /* 0x002e6400080011ff */
[----:B-1----:R-:W-:Y:S05]  /*4b00*/  @!P0 BRA `(.L_x_90) ;  /* 0x0000007000e88947 */ /* 0x002fea0003800000 */
.L_x_227:
[----:B------:R-:W2:Y:S01]  /*4b10*/  LDS.128 R4, [R4+0x160] ;  /* 0x0001600004047984 */ /* 0x000ea20000000c00 */
[----:B------:R-:W-:Y:S01]  /*4b20*/  UISETP.GE.AND UP0, UPT, UR45, 0x1, UPT ;  /* 0x000000012d00788c */ /* 0x000fe2000bf06270 */
[----:B------:R-:W-:Y:S01]  /*4b30*/  @!PT LDS RZ, [RZ] ;  /* 0x00000000fffff984 */ /* 0x000fe20000000800 */
[----:B------:R-:W-:Y:S01]  /*4b40*/  @!PT LDS RZ, [RZ] ;  /* 0x00000000fffff984 */ /* 0x000fe20000000800 */
[----:B------:R-:W-:Y:S01]  /*4b50*/  @!PT LDS RZ, [RZ] ;  /* 0x00000000fffff984 */ /* 0x000fe20000000800 */
[----:B------:R-:W-:Y:S01]  /*4b60*/  @!PT LDS RZ, [RZ] ;  /* 0x00000000fffff984 */ /* 0x000fe20000000800 */
[----:B------:R4:W-:Y:S06]  /*4b70*/  MEMBAR.ALL.CTA ;  /* 0x0000000000007992 */ /* 0x0009ec0000008000 */
[----:B----4-:R-:W4:Y:S01]  /*4b80*/  FENCE.VIEW.ASYNC.S ;  /* 0x00000000000073c6 */ /* 0x010f220000000000 */
[----:B--2---:R-:W-:Y:S11]  /*4b90*/  LOP3.LUT P0, RZ, R6, 0x1, RZ, 0xc0, !PT ;  /* 0x0000000106ff7812 */ /* 0x004ff6000780c0ff */
[----:B------:R-:W-:Y:S02]  /*4ba0*/  @!UPT UIADD3 URZ, UPT, UPT, URZ, URZ, URZ ;  /* 0x000000fffffff290 */ /* 0x000fe4000fffe0ff */
[----:B----4-:R-:W-:Y:S01]  /*4bb0*/  VOTEU.ANY UP3, P0 ;  /* 0x0000000000ff7886 */ /* 0x010fe20000060100 */
[----:B------:R-:W-:Y:S11]  /*4bc0*/  PLOP3.LUT P0, PT, PT, PT, UP3, 0x80, 0x8 ;  /* 0x000000000008781c */ /* 0x000ff60003f0f038 */
[----:B------:R-:W-:Y:S02]  /*4bd0*/  @!UPT UIADD3 URZ, UPT, UPT, URZ, URZ, URZ ;  /* 0x000000fffffff290 */ /* 0x000fe4000fffe0ff */
[----:B-1----:R-:W-:Y:S02]  /*4be0*/  @P0 SHF.R.U32.HI R0, RZ, 0x10, R5 ;  /* 0x00000010ff000819 */ /* 0x002fe40000011605 */
[----:B------:R-:W-:Y:S02]  /*4bf0*/  @P0 MOV R2, R4 ;  /* 0x0000000400020202 */ /* 0x000fe40000000f00 */
[----:B------:R-:W-:Y:S01]  /*4c00*/  @P0 R2UR UR4, R0 ;  /* 0x00000000000402ca */ /* 0x000fe200000e0000 */
[----:B------:R-:W-:Y:S01]  /*4c10*/  VIADD R0, R8, 0xe0 ;  /* 0x000000e008007836 */ /* 0x000fe20000000000 */
[----:B------:R-:W-:Y:S02]  /*4c20*/  @P0 LOP3.LUT R4, R5, 0xffff, RZ, 0xc0, !PT ;  /* 0x0000ffff05040812 */ /* 0x000fe400078ec0ff */
[----:B------:R-:W-:Y:S02]  /*4c30*/  @P0 R2UR UR6, R2 ;  /* 0x00000000020602ca */ /* 0x000fe400000e0000 */
[----:B------:R-:W-:Y:S02]  /*4c40*/  PRMT R0, RZ, 0x654, R0 ;  /* 0x00000654ff007816 */ /* 0x000fe40000000000 */
[----:B------:R-:W-:Y:S02]  /*4c50*/  @P0 R2UR UR5, R4 ;  /* 0x00000000040502ca */ /* 0x000fe400000e0000 */
[----:B------:R1:W-:Y:S03]  /*4c60*/  SYNCS.ARRIVE.TRANS64.RED.A1T0 RZ, [R0+URZ], RZ ;  /* 0x000000ff00ff79a7 */ /* 0x0003e600081004ff */
[----:B------:R-:W-:Y:S04]  /*4c70*/  @UP3 UMOV UR38, UR4 ;  /* 0x0000000400263c82 */ /* 0x000fe80008000000 */
[----:B------:R-:W-:Y:S04]  /*4c80*/  @UP3 UMOV UR14, UR6 ;  /* 0x00000006000e3c82 */ /* 0x000fe80008000000 */
[----:B------:R-:W-:Y:S01]  /*4c90*/  @UP3 UMOV UR13, UR5 ;  /* 0x00000005000d3c82 */ /* 0x000fe20008000000 */
[----:B------:R-:W-:Y:S05]  /*4ca0*/  BRA.U !UP0, `(.L_x_91) ;  /* 0x0000000108c07547 */ /* 0x000fea000b800000 */
[----:B------:R-:W-:Y:S02]  /*4cb0*/  UIMAD.WIDE.U32 UR16, UR13, UR59, URZ ;  /* 0x0000003b0d1072a5 */ /* 0x000fe4000f8e00ff */
[----:B------:R-:W-:Y:S02]  /*4cc0*/  UP2UR UR20, UPR, URZ, 0x4 ;  /* 0x00000004ff147883 */ /* 0x000fe40008000000 */
[----:B------:R-:W-:Y:S02]  /*4cd0*/  UISETP.NE.AND UP2, UPT, UR58, 0x1, UPT ;  /* 0x000000013a00788c */ /* 0x000fe4000bf45270 */
[----:B------:R-:W-:Y:S02]  /*4ce0*/  UIMAD.WIDE.U32 UR18, UR14, UR56, URZ ;  /* 0x000000380e1272a5 */ /* 0x000fe4000f8e00ff */
[----:B------:R-:W-:Y:S02]  /*4cf0*/  USEL UR4, UR39, UR54, !UP2 ;  /* 0x0000003627047287 */ /* 0x000fe4000d000000 */
[----:B------:R-:W-:Y:S02]  /*4d00*/  UISETP.NE.AND UP0, UPT, UR15, 0x1, UPT ;  /* 0x000000010f00788c */ /* 0x000fe4000bf05270 */
[----:B------:R-:W-:Y:S02]  /*4d10*/  UP2UR UR24, UPR, URZ, 0x2 ;  /* 0x00000002ff187883 */ /* 0x000fe40008000000 */
[----:B------:R-:W-:Y:S02]  /*4d20*/  UISETP.NE.AND UP1, UPT, UR45, 0x1, UPT ;  /* 0x000000012d00788c */ /* 0x000fe4000bf25270 */
[----:B---3--:R-:W-:Y:S02]  /*4d30*/  UIMAD.WIDE.U32 UR8, UR4, UR22, URZ ;  /* 0x00000016040872a5 */ /* 0x008fe4000f8e00ff */
[----:B------:R-:W-:Y:S01]  /*4d40*/  USEL UR7, UR53, UR55, !UP0 ;  /* 0x0000003735077287 */ /* 0x000fe2000c000000 */
[----:B------:R-:W-:Y:S02]  /*4d50*/  UMOV UR5, UR17 ;  /* 0x0000001100057c82 */ /* 0x000fe40008000000 */
[----:B------:R-:W-:Y:S02]  /*4d60*/  USHF.R.U32.HI UR6, URZ, UR61, UR5 ;  /* 0x0000003dff067299 */ /* 0x000fe40008011605 */
[----:B------:R-:W-:Y:S02]  /*4d70*/  UIMAD.WIDE.U32 UR10, UR7, UR22, URZ ;  /* 0x00000016070a72a5 */ /* 0x000fe4000f8e00ff */
[----:B------:R-:W-:Y:S02]  /*4d80*/  USEL UR6, UR13, UR6, !UP2 ;  /* 0x000000060d067287 */ /* 0x000fe4000d000000 */
[----:B------:R-:W-:Y:S01]  /*4d90*/  UISETP.NE.AND UP2, UPT, UR20, URZ, UPT ;  /* 0x000000ff1400728c */ /* 0x000fe2000bf45270 */
[----:B------:R-:W-:Y:S02]  /*4da0*/  UMOV UR5, UR19 ;  /* 0x0000001300057c82 */ /* 0x000fe40008000000 */
[----:B------:R-:W-:Y:S03]  /*4db0*/  USHF.R.U32.HI UR12, URZ, UR57, UR5 ;  /* 0x00000039ff0c7299 */ /* 0x000fe60008011605 */
[----:B------:R-:W-:Y:S02]  /*4dc0*/  UMOV UR5, UR9 ;  /* 0x0000000900057c82 */ /* 0x000fe40008000000 */
[----:B------:R-:W-:Y:S03]  /*4dd0*/  @UP1 USHF.R.U32.HI UR4, URZ, UR23, UR5 ;  /* 0x00000017ff041299 */ /* 0x000fe60008011605 */
[----:B------:R-:W-:Y:S01]  /*4de0*/  UMOV UR5, UR11 ;  /* 0x0000000b00057c82 */ /* 0x000fe20008000000 */
[----:B------:R-:W-:Y:S02]  /*4df0*/  UIMAD UR4, UR45, UR4, URZ ;  /* 0x000000042d0472a4 */ /* 0x000fe4000f8e02ff */
[----:B------:R-:W-:Y:S02]  /*4e00*/  @UP1 USHF.R.U32.HI UR7, URZ, UR23, UR5 ;  /* 0x00000017ff071299 */ /* 0x000fe40008011605 */
[----:B------:R-:W-:Y:S02]  /*4e10*/  USEL UR5, UR14, UR12, !UP0 ;  /* 0x0000000c0e057287 */ /* 0x000fe4000c000000 */
[----:B------:R-:W-:Y:S02]  /*4e20*/  UIMAD.WIDE.U32 UR10, UR6, UR22, URZ ;  /* 0x00000016060a72a5 */ /* 0x000fe4000f8e00ff */
[----:B------:R-:W-:Y:S02]  /*4e30*/  UIMAD UR8, UR45, UR7, URZ ;  /* 0x000000072d0872a4 */ /* 0x000fe4000f8e02ff */
[----:B------:R-:W-:Y:S03]  /*4e40*/  UISETP.GE.AND UP0, UPT, UR6, UR4, UPT ;  /* 0x000000040600728c */ /* 0x000fe6000bf06270 */
[----:B------:R-:W-:Y:S01]  /*4e50*/  UMOV UR4, UR11 ;  /* 0x0000000b00047c82 */ /* 0x000fe20008000000 */
[----:B------:R-:W-:Y:S02]  /*4e60*/  UISETP.GE.OR UP0, UPT, UR5, UR8, UP0 ;  /* 0x000000080500728c */ /* 0x000fe40008706670 */
[----:B------:R-:W-:Y:S02]  /*4e70*/  USHF.R.U32.HI UR4, URZ, UR23, UR4 ;  /* 0x00000017ff047299 */ /* 0x000fe40008011604 */
[----:B------:R-:W-:Y:S02]  /*4e80*/  UIMAD.WIDE.U32 UR8, UR5, UR22, URZ ;  /* 0x00000016050872a5 */ /* 0x000fe4000f8e00ff */
[----:B------:R-:W-:Y:S04]  /*4e90*/  USEL UR10, UR6, UR4, !UP1 ;  /* 0x00000004060a7287 */ /* 0x000fe8000c800000 */
[----:B------:R-:W-:Y:S01]  /*4ea0*/  UIADD3 UR11, UPT, UPT, -UR10, URZ, URZ ;  /* 0x000000ff0a0b7290 */ /* 0x000fe2000fffe1ff */
[----:B------:R-:W-:Y:S02]  /*4eb0*/  @!UP0 UMOV UR4, UR9 ;  /* 0x0000000900048c82 */ /* 0x000fe40008000000 */
[----:B------:R-:W-:Y:S02]  /*4ec0*/  @!UP0 USHF.R.U32.HI UR4, URZ, UR23, UR4 ;  /* 0x00000017ff048299 */ /* 0x000fe40008011604 */
[----:B------:R-:W-:Y:S02]  /*4ed0*/  UIMAD UR8, UR45, UR11, UR6 ;  /* 0x0000000b2d0872a4 */ /* 0x000fe4000f8e0206 */
[----:B------:R-:W-:Y:S02]  /*4ee0*/  @!UP0 USEL UR4, UR5, UR4, !UP1 ;  /* 0x0000000405048287 */ /* 0x000fe4000c800000 */
[----:B------:R-:W-:Y:S02]  /*4ef0*/  UISETP.NE.AND UP1, UPT, UR24, URZ, UPT ;  /* 0x000000ff1800728c */ /* 0x000fe4000bf25270 */
[----:B------:R-:W-:Y:S02]  /*4f00*/  @!UP0 UIMAD UR7, UR7, UR8, UR4 ;  /* 0x00000008070782a4 */ /* 0x000fe4000f8e0204 */
[----:B------:R-:W-:Y:S02]  /*4f10*/  @!UP0 UIADD3 UR9, UPT, UPT, UR10, -UR4, URZ ;  /* 0x800000040a098290 */ /* 0x000fe4000fffe0ff */
[----:B------:R-:W-:Y:S02]  /*4f20*/  UIADD3 UR8, UPT, UPT, -UR6, URZ, URZ ;  /* 0x000000ff06087290 */ /* 0x000fe4000fffe1ff */
[----:B------:R-:W-:Y:S02]  /*4f30*/  UIADD3 UR4, UPT, UPT, -UR5, URZ, URZ ;  /* 0x000000ff05047290 */ /* 0x000fe4000fffe1ff */
[----:B------:R-:W-:Y:S03]  /*4f40*/  @!UP0 UIMAD UR6, UR9, UR45, UR5 ;  /* 0x0000002d090682a4 */ /* 0x000fe6000f8e0205 */
[----:B------:R-:W-:Y:S01]  /*4f50*/  @!UP0 UMOV UR5, UR7 ;  /* 0x0000000700058c82 */ /* 0x000fe20008000000 */
[----:B------:R-:W-:Y:S02]  /*4f60*/  UIMAD UR7, UR15, UR4, UR14 ;  /* 0x000000040f0772a4 */ /* 0x000fe4000f8e020e */
[----:B------:R-:W-:Y:S02]  /*4f70*/  UIMAD UR4, UR58, UR8, UR13 ;  /* 0x000000083a0472a4 */ /* 0x000fe4000f8e020d */
[----:B------:R-:W-:Y:S02]  /*4f80*/  UIMAD UR14, UR5, UR15, UR7 ;  /* 0x0000000f050e72a4 */ /* 0x000fe4000f8e0207 */
[----:B------:R-:W-:Y:S11]  /*4f90*/  UIMAD UR13, UR6, UR58, UR4 ;  /* 0x0000003a060d72a4 */ /* 0x000ff6000f8e0204 */
[----:B------:R-:W-:Y:S01]  /*4fa0*/  @!UPT UIADD3 URZ, UPT, UPT, URZ, URZ, URZ ;  /* 0x000000fffffff290 */ /* 0x000fe2000fffe0ff */
.L_x_91:
[----:B------:R-:W2:Y:S01]  /*4fb0*/  @!UP4 LDCU.128 UR8, c[0x0][0xb10] ;  /* 0x00016200ff08c7ac */ /* 0x000ea20008000c00 */
[----:B------:R-:W-:Y:S01]  /*4fc0*/  IMAD.MOV.U32 R5, RZ, RZ, 0x1 ;  /* 0x00000001ff057424 */ /* 0x000fe200078e00ff */
[----:B------:R-:W-:Y:S04]  /*4fd0*/  ISETP.NE.U32.AND P0, PT, RZ, UR46, PT ;  /* 0x0000002eff007c0c */ /* 0x000fe8000bf05070 */
[----:B------:R-:W-:Y:S01]  /*4fe0*/  ISETP.NE.AND.EX P0, PT, RZ, UR47, PT, P0 ;  /* 0x0000002fff007c0c */ /* 0x000fe2000bf05300 */
[----:B------:R-:W4:Y:S01]  /*4ff0*/  @!UP4 LDCU UR5, c[0x0][0xb0c] ;  /* 0x00016180ff05c7ac */ /* 0x000f220008000800 */
[----:B------:R-:W-:Y:S01]  /*5000*/  SHF.L.U32 R5, R5, 0x1f, RZ ;  /* 0x0000001f05057819 */ /* 0x000fe200000006ff */
[----:B------:R-:W-:Y:S02]  /*5010*/  USHF.L.U32 UR50, UR34, 0x8, URZ ;  /* 0x0000000822327899 */ /* 0x000fe400080006ff */
[----:B------:R-:W-:Y:S02]  /*5020*/  USHF.L.U32 UR51, UR32, 0x6, URZ ;  /* 0x0000000620337899 */ /* 0x000fe400080006ff */
[----:B--2---:R-:W-:Y:S07]  /*5030*/  UIMAD.WIDE.U32 UR6, UR14, UR8, URZ ;  /* 0x000000080e0672a5 */ /* 0x004fee000f8e00ff */
[----:B------:R-:W-:Y:S01]  /*5040*/  @!UP4 UMOV UR4, UR7 ;  /* 0x000000070004cc82 */ /* 0x000fe20008000000 */
[----:B----4-:R-:W-:Y:S02]  /*5050*/  @!UP4 UISETP.NE.AND UP0, UPT, UR5, 0x1, UPT ;  /* 0x000000010500c88c */ /* 0x010fe4000bf05270 */
[----:B------:R-:W-:Y:S02]  /*5060*/  @!UP4 USHF.R.U32.HI UR4, URZ, UR9, UR4 ;  /* 0x00000009ff04c299 */ /* 0x000fe40008011604 */
[----:B------:R-:W-:Y:S02]  /*5070*/  UIMAD.WIDE.U32 UR6, UR13, UR11, URZ ;  /* 0x0000000b0d0672a5 */ /* 0x000fe4000f8e00ff */
[----:B------:R-:W-:Y:S02]  /*5080*/  @!UP4 USEL UR8, UR14, UR4, !UP0 ;  /* 0x000000040e08c287 */ /* 0x000fe4000c000000 */
[----:B------:R-:W-:Y:S03]  /*5090*/  @!UP4 UISETP.NE.AND UP0, UPT, UR10, 0x1, UPT ;  /* 0x000000010a00c88c */ /* 0x000fe6000bf05270 */
[----:B------:R-:W-:Y:S02]  /*50a0*/  @!UP4 UMOV UR6, UR7 ;  /* 0x000000070006cc82 */ /* 0x000fe40008000000 */
[----:B------:R-:W2:Y:S02]  /*50b0*/  @!UP4 LDCU UR4, c[0x0][0xb20] ;  /* 0x00016400ff04c7ac */ /* 0x000ea40008000800 */
[----:B--2---:R-:W-:Y:S04]  /*50c0*/  @!UP4 USHF.R.U32.HI UR6, URZ, UR4, UR6 ;  /* 0x00000004ff06c299 */ /* 0x004fe80008011606 */
[----:B------:R-:W-:Y:S04]  /*50d0*/  @!UP4 USEL UR6, UR13, UR6, !UP0 ;  /* 0x000000060d06c287 */ /* 0x000fe8000c000000 */
[----:B------:R-:W-:Y:S02]  /*50e0*/  @!UP4 UIADD3 UR4, UPT, UPT, -UR8, UR6, URZ ;  /* 0x000000060804c290 */ /* 0x000fe4000fffe1ff */
[----:B------:R-:W-:Y:S02]  /*50f0*/  @!UP4 UIADD3 UR6, UPT, UPT, UR8, -UR6, URZ ;  /* 0x800000060806c290 */ /* 0x000fe4000fffe0ff */
[----:B------:R-:W-:Y:S02]  /*5100*/  @!UP4 UIMAD UR14, UR4, UR5, UR14 ;  /* 0x00000005040ec2a4 */ /* 0x000fe4000f8e020e */
[----:B------:R-:W-:Y:S01]  /*5110*/  @!UP4 UIMAD UR13, UR6, UR10, UR13 ;  /* 0x0000000a060dc2a4 */ /* 0x000fe2000f8e020d */
[----:B------:R-:W-:Y:S11]  /*5120*/  BRA.U UP1, `(.L_x_92) ;  /* 0x0000000101107547 */ /* 0x000ff6000b800000 */
[----:B------:R-:W-:Y:S04]  /*5130*/  MOV R2, UR60 ;  /* 0x0000003c00027c02 */ /* 0x000fe80008000f00 */
[----:B------:R-:W-:Y:S04]  /*5140*/  SHF.L.U32 R2, R2, 0x1f, RZ ;  /* 0x0000001f02027819 */ /* 0x000fe800000006ff */
[----:B------:R-:W2:Y:S02]  /*5150*/  SYNCS.PHASECHK.TRANS64.TRYWAIT P1, [UR21+0xc8], R2 ;  /* 0x0000c802ff0075a7 */ /* 0x000ea40008021115 */
[----:B--2---:R-:W-:Y:S05]  /*5160*/  @!P1 BRA `(.L_x_93) ;  /* 0x0000006c00649947 */ /* 0x004fea0003800000 */
.L_x_92:
[----:B------:R-:W-:Y:S05]  /*5170*/  BRA.U !UP5, `(.L_x_94) ;  /* 0x000000010d387547 */ /* 0x000fea000b800000 */
[----:B------:R-:W-:Y:S01]  /*5180*/  UPLOP3.LUT UP2, UPT, UPT, UPT, UP6, 0x80, 0x8 ;  /* 0x000000000008789c */ /* 0x000fe20003f4f060 */
[----:B-1----:R-:W-:Y:S01]  /*5190*/  HFMA2 R0, -RZ, RZ, 0, 5.9604644775390625e-08 ;  /* 0x00000001ff007431 */ /* 0x002fe200000001ff */
[----:B------:R-:W1:Y:S01]  /*51a0*/  LDCU.64 UR8, c[0x0][0x358] ;  /* 0x00006b00ff0877ac */ /* 0x000e620008000a00 */
[----:B------:R-:W-:Y:S03]  /*51b0*/  IMAD.MOV.U32 R26, RZ, RZ, 0x1 ;  /* 0x00000001ff1a7424 */ /* 0x000fe600078e00ff */
[----:B------:R-:W-:Y:S05]  /*51c0*/  PLOP3.LUT P1, PT, PT, PT, UP2, 0x80, 0x8 ;  /* 0x000000000008781c */ /* 0x000fea0003f2f028 */
[----:B------:R-:W2:Y:S01]  /*51d0*/  @UP2 LDCU.64 UR4, c[0x0][0x888] ;  /* 0x00011100ff0427ac */ /* 0x000ea20008000a00 */
[----:B------:R-:W-:Y:S07]  /*51e0*/  @UP2 UIMAD UR6, UR36, UR46, URZ ;  /* 0x0000002e240622a4 */ /* 0x000fee000f8e02ff */
[----:B------:R-:W-:Y:S01]  /*51f0*/  @!P1 PRMT R26, R0, 0x7610, R26 ;  /* 0x00007610001a9816 */ /* 0x000fe2000000001a */
[----:B--2---:R-:W-:Y:S06]  /*5200*/  @UP2 UIMAD.WIDE UR4, UR6, 0x4, UR4 ;  /* 0x00000004060428a5 */ /* 0x004fec000f8e0204 */
[----:B------:R-:W-:Y:S01]  /*5210*/  IMAD.U32 R6, RZ, RZ, UR4 ;  /* 0x00000004ff067e24 */ /* 0x000fe2000f8e00ff */
[----:B------:R-:W-:Y:S04]  /*5220*/  MOV R7, UR5 ;  /* 0x0000000500077c02 */ /* 0x000fe80008000f00 */
[----:B------:R-:W2:Y:S01]  /*5230*/  @!UP2 LDCU UR4, c[0x0][0x880] ;  /* 0x00011000ff04a7ac */ /* 0x000ea20008000800 */
[----:B-1---5:R4:W5:Y:S02]  /*5240*/  @P1 LDG.E R27, desc[UR8][R6.64] ;  /* 0x00000008061b1981 */ /* 0x022964000c1e1900 */
[----:B--2-4-:R-:W-:Y:S07]  /*5250*/  @!P1 IMAD.U32 R27, RZ, RZ, UR4 ;  /* 0x00000004ff1b9e24 */ /* 0x014fee000f8e00ff */
.L_x_94:
[----:B-----5:R-:W-:Y:S01]  /*5260*/  @!P0 FSETP.EQ.AND P2, PT, R27, RZ, PT ;  /* 0x000000ff1b00820b */ /* 0x020fe20003f42000 */
[----:B------:R-:W-:Y:S01]  /*5270*/  @!UPT UIADD3 URZ, UPT, UPT, URZ, URZ, URZ ;  /* 0x000000fffffff290 */ /* 0x000fe2000fffe0ff */
[----:B------:R-:W-:Y:S11]  /*5280*/  @!P0 BRA `(.L_x_95) ;  /* 0x0000000000148947 */ /* 0x000ff60003800000 */
[----:B------:R-:W-:Y:S02]  /*5290*/  LOP3.LUT P0, RZ, R26, 0xff, RZ, 0xc0, !PT ;  /* 0x000000ff1aff7812 */ /* 0x000fe4000780c0ff */
[----:B------:R-:W-:Y:S04]  /*52a0*/  PLOP3.LUT P2, PT, PT, PT, UP2, 0x80, 0x8 ;  /* 0x000000000008781c */ /* 0x000fe80003f4f028 */
[----:B------:R-:W-:Y:S07]  /*52b0*/  PLOP3.LUT P2, PT, P2, PT, PT, 0x8, 0x80 ;  /* 0x000000000080781c */ /* 0x000fee000174e170 */
[----:B------:R-:W-:Y:S11]  /*52c0*/  @P0 FSETP.EQ.AND P2, PT, R27, RZ, PT ;  /* 0x000000ff1b00020b */ /* 0x000ff60003f42000 */
[----:B------:R-:W-:Y:S02]  /*52d0*/  @!UPT UIADD3 URZ, UPT, UPT, URZ, URZ, URZ ;  /* 0x000000fffffff290 */ /* 0x000fe4000fffe0ff */
.L_x_95:
[----:B------:R-:W2:Y:S01]  /*52e0*/  SYNCS.PHASECHK.TRANS64.TRYWAIT P0, [UR21+0xa0], R5 ;  /* 0x0000a005ff0075a7 */ /* 0x000ea20008001115 */
[----:B------:R-:W-:Y:S04]  /*52f0*/  ELECT P1, URZ, PT ;  /* 0x0000000000ff782f */ /* 0x000fe80003820000 */
[----:B------:R-:W-:Y:S01]  /*5300*/  PLOP3.LUT P1, PT, P2, P1, PT, 0xf2, 0x2f ;  /* 0x00000000002f781c */ /* 0x000fe20001723e72 */
[----:B------:R-:W-:Y:S01]  /*5310*/  @!UPT UIADD3 URZ, UPT, UPT, URZ, URZ, URZ ;  /* 0x000000fffffff290 */ /* 0x000fe2000fffe0ff */
[----:B--2---:R-:W-:Y:S11]  /*5320*/  @!P0 BRA `(.L_x_96) ;  /* 0x0000006c000c8947 */ /* 0x004ff60003800000 */
.L_x_230:
[----:B-1----:R-:W-:Y:S01]  /*5330*/  @!P1 IADD3 R2, P0, PT, R12, 0x580, RZ ;  /* 0x000005800c029810 */ /* 0x002fe20007f1e0ff */
[----:B------:R-:W-:Y:S01]  /*5340*/  VOTEU.ALL UP0, P1 ;  /* 0x0000000000ff7886 */ /* 0x000fe20000800000 */
[----:B------:R-:W-:Y:S01]  /*5350*/  UMOV UR6, 0x0 ;  /* 0x0000000000067882 */ /* 0x000fe20000000000 */
[----:B------:R-:W-:Y:S01]  /*5360*/  UMOV UR7, 0x10000000 ;  /* 0x1000000000077882 */ /* 0x000fe20000000000 */
[----:B------:R-:W-:Y:S01]  /*5370*/  @!P1 R2UR UR5, R2 ;  /* 0x00000000020592ca */ /* 0x000fe200000e0000 */
[----:B------:R-:W-:Y:S01]  /*5380*/  @!P1 IMAD.X R0, RZ, RZ, R13, P0 ;  /* 0x000000ffff009224 */ /* 0x000fe200000e060d */
[----:B------:R-:W-:Y:S02]  /*5390*/  @!UP0 UIADD3 UR48, UPT, UPT, UR21, 0x200, URZ ;  /* 0x0000020015308890 */ /* 0x000fe4000fffe0ff */
[----:B------:R-:W-:Y:S02]  /*53a0*/  @!UP0 UIADD3 UR10, UPT, UPT, UR50, 0x80, URZ ;  /* 0x00000080320a8890 */ /* 0x000fe4000fffe0ff */
[----:B------:R-:W-:Y:S01]  /*53b0*/  @!P1 R2UR UR4, R0 ;  /* 0x00000000000492ca */ /* 0x000fe200000e0000 */
[----:B------:R-:W-:Y:S01]  /*53c0*/  @!UP0 UIADD3 UR8, UPT, UPT, UR21, 0x1200, URZ ;  /* 0x0000120015088890 */ /* 0x000fe2000fffe0ff */
[----:B------:R-:W-:Y:S01]  /*53d0*/  @!P1 IMAD.MOV.U32 R0, RZ, RZ, 0x2000 ;  /* 0x00002000ff009424 */ /* 0x000fe200078e00ff */
[----:B------:R-:W-:Y:S01]  /*53e0*/  VOTEU.ALL UP0, P1 ;  /* 0x0000000000ff7886 */ /* 0x000fe20000800000 */
[----:B------:R-:W-:Y:S01]  /*53f0*/  UMOV UR52, UR36 ;  /* 0x0000002400347c82 */ /* 0x000fe20008000000 */
[----:B------:R-:W-:Y:S01]  /*5400*/  UMOV UR9, UR49 ;  /* 0x0000003100097c82 */ /* 0x000fe20008000000 */
[----:B------:R-:W-:Y:S01]  /*5410*/  UMOV UR11, UR51 ;  /* 0x00000033000b7c82 */ /* 0x000fe20008000000 */
[----:B------:R-:W-:Y:S01]  /*5420*/  IMAD.U32 R6, RZ, RZ, UR5 ;  /* 0x00000005ff067e24 */ /* 0x000fe2000f8e00ff */
[----:B------:R-:W-:Y:S05]  /*5430*/  UMOV UR12, UR36 ;  /* 0x00000024000c7c82 */ /* 0x000fea0008000000 */
[----:B------:R-:W-:Y:S01]  /*5440*/  IMAD.U32 R7, RZ, RZ, UR4 ;  /* 0x00000004ff077e24 */ /* 0x000fe2000f8e00ff */
[----:B------:R-:W-:Y:S04]  /*5450*/  @!P1 R2UR UR4, R6 ;  /* 0x00000000060492ca */ /* 0x000fe800000e0000 */
[----:B------:R-:W-:Y:S11]  /*5460*/  @!P1 R2UR UR5, R7 ;  /* 0x00000000070592ca */ /* 0x000ff600000e0000 */
[----:B------:R-:W-:Y:S02]  /*5470*/  @!UPT UIADD3 URZ, UPT, UPT, URZ, URZ, URZ ;  /* 0x000000fffffff290 */ /* 0x000fe4000fffe0ff */
[----:B------:R1:W-:Y:S01]  /*5480*/  @!UP0 UTMALDG.3D [UR48], [UR4], desc[UR6] ;  /* 0x00000630040085b4 */ /* 0x0003e20008011000 */
[----:B------:R-:W-:Y:S05]  /*5490*/  VOTEU.ALL UP0, P1 ;  /* 0x0000000000ff7886 */ /* 0x000fea0000800000 */
[----:B------:R1:W-:Y:S01]  /*54a0*/  @!UP0 UTMALDG.3D [UR8], [UR4], desc[UR6] ;  /* 0x00000608040085b4 */ /* 0x0003e20008011000 */
[----:B------:R1:W-:Y:S01]  /*54b0*/  @!P1 SYNCS.ARRIVE.TRANS64.RED.A0TR RZ, [UR21+0x80], R0 ;  /* 0x00008000ffff99a7 */ /* 0x0003e20008300415 */
[----:B------:R-:W-:Y:S01]  /*54c0*/  SYNCS.ARRIVE.TRANS64.RED.A1T0 RZ, [UR37], RZ ;  /* 0x000000ffffff79a7 */ /* 0x000fe20008100425 */
[----:B------:R-:W2:Y:S02]  /*54d0*/  SYNCS.PHASECHK.TRANS64.TRYWAIT P0, [UR21+0xa8], R5 ;  /* 0x0000a805ff0075a7 */ /* 0x000ea40008001115 */
[----:B-12---:R-:W-:Y:S05]  /*54e0*/  @!P0 BRA `(.L_x_97) ;  /* 0x0000006800b48947 */ /* 0x006fea0003800000 */
.L_x_232:
[----:B------:R-:W-:Y:S01]  /*54f0*/  @!P1 IADD3 R2, P0, PT, R12, 0x580, RZ ;  /* 0x000005800c029810 */ /* 0x000fe20007f1e0ff */
[----:B------:R-:W-:Y:S01]  /*5500*/  VOTEU.ALL UP0, P1 ;  /* 0x0000000000ff7886 */ /* 0x000fe20000800000 */
[----:B------:R-:W-:Y:S01]  /*5510*/  UMOV UR6, 0x0 ;  /* 0x0000000000067882 */ /* 0x000fe20000000000 */
[----:B------:R-:W-:Y:S01]  /*5520*/  UMOV UR7, 0x10000000 ;  /* 0x1000000000077882 */ /* 0x000fe20000000000 */
[----:B------:R-:W-:Y:S01]  /*5530*/  @!P1 R2UR UR5, R2 ;  /* 0x00000000020592ca */ /* 0x000fe200000e0000 */
[----:B-1----:R-:W-:Y:S01]  /*5540*/  @!P1 IMAD.X R0, RZ, RZ, R13, P0 ;  /* 0x000000ffff009224 */ /* 0x002fe200000e060d */
[----:B------:R-:W-:Y:S02]  /*5550*/  @!UP0 UIADD3 UR42, UPT, UPT, UR50, 0x10, URZ ;  /* 0x00000010322a8890 */ /* 0x000fe4000fffe0ff */
[----:B------:R-:W-:Y:S02]  /*5560*/  @!UP0 UIADD3 UR40, UPT, UPT, UR21, 0x2200, URZ ;  /* 0x0000220015288890 */ /* 0x000fe4000fffe0ff */
[----:B------:R-:W-:Y:S01]  /*5570*/  @!P1 R2UR UR4, R0 ;  /* 0x00000000000492ca */ /* 0x000fe200000e0000 */
[----:B------:R-:W-:Y:S01]  /*5580*/  @!UP0 UIADD3 UR10, UPT, UPT, UR50, 0x90, URZ ;  /* 0x00000090320a8890 */ /* 0x000fe2000fffe0ff */
[----:B------:R-:W-:Y:S01]  /*5590*/  @!P1 IMAD.MOV.U32 R0, RZ, RZ, 0x2000 ;  /* 0x00002000ff009424 */ /* 0x000fe200078e00ff */
[----:B------:R-:W-:Y:S01]  /*55a0*/  @!UP0 UIADD3 UR8, UPT, UPT, UR21, 0x3200, URZ ;  /* 0x0000320015088890 */ /* 0x000fe2000fffe0ff */
[----:B------:R-:W-:Y:S01]  /*55b0*/  VOTEU.ALL UP0, P1 ;  /* 0x0000000000ff7886 */ /* 0x000fe20000800000 */
[----:B------:R-:W-:Y:S02]  /*55c0*/  UMOV UR43, UR51 ;  /* 0x00000033002b7c82 */ /* 0x000fe40008000000 */
[----:B------:R-:W-:Y:S01]  /*55d0*/  IMAD.U32 R6, RZ, RZ, UR5 ;  /* 0x00000005ff067e24 */ /* 0x000fe2000f8e00ff */
[----:B------:R-:W-:Y:S01]  /*55e0*/  UMOV UR44, UR36 ;  /* 0x00000024002c7c82 */ /* 0x000fe20008000000 */
[----:B------:R-:W-:Y:S01]  /*55f0*/  UMOV UR9, UR41 ;  /* 0x0000002900097c82 */ /* 0x000fe20008000000 */
[----:B------:R-:W-:Y:S01]  /*5600*/  UMOV UR11, UR51 ;  /* 0x00000033000b7c82 */ /* 0x000fe20008000000 */
[----:B------:R-:W-:Y:S02]  /*5610*/  UMOV UR12, UR36 ;  /* 0x00000024000c7c82 */ /* 0x000fe40008000000 */
        /* <DEDUP_REMOVED lines=11> */
.L_x_234:
        /* <DEDUP_REMOVED lines=17> */
[----:B------:R-:W-:Y:S03]  /*57e0*/  UMOV UR12, UR36 ;  /* 0x00000024000c7c82 */ /* 0x000fe60008000000 */
        /* <DEDUP_REMOVED lines=11> */
.L_x_236:
[----:B------:R-:W-:Y:S01]  /*58a0*/  @!P1 IADD3 R2, P0, PT, R12, 0x580, RZ ;  /* 0x000005800c029810 */ /* 0x000fe20007f1e0ff */
[----:B------:R-:W-:Y:S01]  /*58b0*/  VOTEU.ALL UP0, P1 ;  /* 0x0000000000ff7886 */ /* 0x000fe20000800000 */
[----:B------:R-:W-:Y:S01]  /*58c0*/  UMOV UR6, 0x0 ;  /* 0x0000000000067882 */ /* 0x000fe20000000000 */
[----:B------:R-:W-:Y:S01]  /*58d0*/  UMOV UR7, 0x10000000 ;  /* 0x1000000000077882 */ /* 0x000fe20000000000 */
[----:B------:R-:W-:Y:S01]  /*58e0*/  @!P1 R2UR UR5, R2 ;  /* 0x00000000020592ca */ /* 0x000fe200000e0000 */
[----:B-1----:R-:W-:Y:S01]  /*58f0*/  @!P1 IMAD.X R0, RZ, RZ, R13, P0 ;  /* 0x000000ffff009224 */ /* 0x002fe200000e060d */
[----:B------:R-:W-:Y:S01]  /*5900*/  @!UP0 UIADD3 UR26, UPT, UPT, UR50, 0x30, URZ ;  /* 0x00000030321a8890 */ /* 0x000fe2000fffe0ff */
[----:B------:R-:W-:Y:S01]  /*5910*/  SHF.L.U32 R4, RZ, 0x1f, RZ ;  /* 0x0000001fff047819 */ /* 0x000fe200000006ff */
        /* <DEDUP_REMOVED lines=23> */
.L_x_238:
        /* <DEDUP_REMOVED lines=18> */
[----:B------:R-:W-:Y:S01]  /*5bb0*/  UMOV UR11, UR51 ;  /* 0x00000033000b7c82 */ /* 0x000fe20008000000 */
[----:B------:R-:W-:Y:S01]  /*5bc0*/  UMOV UR12, UR36 ;  /* 0x00000024000c7c82 */ /* 0x000fe20008000000 */
        /* <DEDUP_REMOVED lines=11> */
.L_x_240:
        /* <DEDUP_REMOVED lines=31> */
.L_x_242:
[----:B------:R-:W-:Y:S01]  /*5e70*/  @!P1 IADD3 R2, P0, PT, R12, 0x580, RZ ;  /* 0x000005800c029810 */ /* 0x000fe20007f1e0ff */
[----:B------:R-:W-:Y:S01]  /*5e80*/  VOTEU.ALL UP0, P1 ;  /* 0x0000000000ff7886 */ /* 0x000fe20000800000 */
[----:B------:R-:W-:Y:S01]  /*5e90*/  UMOV UR6, 0x0 ;  /* 0x0000000000067882 */ /* 0x000fe20000000000 */
[----:B------:R-:W-:Y:S01]  /*5ea0*/  UMOV UR7, 0x10000000 ;  /* 0x1000000000077882 */ /* 0x000fe20000000000 */
[----:B------:R-:W-:Y:S01]  /*5eb0*/  @!P1 R2UR UR5, R2 ;  /* 0x00000000020592ca */ /* 0x000fe200000e0000 */
[----:B-1----:R-:W-:Y:S01]  /*5ec0*/  @!P1 IMAD.X R0, RZ, RZ, R13, P0 ;  /* 0x000000ffff009224 */ /* 0x002fe200000e060d */
[----:B------:R-:W-:Y:S01]  /*5ed0*/  @!UP0 UIADD3 UR18, UPT, UPT, UR50, 0x60, URZ ;  /* 0x0000006032128890 */ /* 0x000fe2000fffe0ff */
[----:B------:R-:W-:Y:S01]  /*5ee0*/  VIADD R10, R10, 0x1 ;  /* 0x000000010a0a7836 */ /* 0x000fe20000000000 */
        /* <DEDUP_REMOVED lines=24> */
.L_x_244:
[----:B------:R-:W-:Y:S01]  /*6070*/  UPLOP3.LUT UP1, UPT, UPT, UPT, UPT, 0x80, 0x8 ;  /* 0x000000000008789c */ /* 0x000fe20003f2f070 */
[----:B------:R-:W-:Y:S01]  /*6080*/  @!P1 IADD3 R2, P0, PT, R12, 0x580, RZ ;  /* 0x000005800c029810 */ /* 0x000fe20007f1e0ff */
[----:B------:R-:W-:Y:S01]  /*6090*/  UMOV UR6, 0x0 ;  /* 0x0000000000067882 */ /* 0x000fe20000000000 */
[----:B------:R-:W-:Y:S01]  /*60a0*/  VOTEU.ALL UP0, P1 ;  /* 0x0000000000ff7886 */ /* 0x000fe20000800000 */
[----:B------:R-:W-:Y:S01]  /*60b0*/  UMOV UR7, 0x10000000 ;  /* 0x1000000000077882 */ /* 0x000fe20000000000 */
[----:B------:R-:W-:Y:S01]  /*60c0*/  @!P1 R2UR UR5, R2 ;  /* 0x00000000020592ca */ /* 0x000fe200000e0000 */
[----:B-1----:R-:W-:Y:S01]  /*60d0*/  @!P1 IMAD.X R0, RZ, RZ, R13, P0 ;  /* 0x000000ffff009224 */ /* 0x002fe200000e060d */
[----:B------:R-:W-:Y:S01]  /*60e0*/  UMOV UR17, UR25 ;  /* 0x0000001900117c82 */ /* 0x000fe20008000000 */
[----:B------:R-:W-:Y:S01]  /*60f0*/  @!UP0 UIADD3 UR18, UPT, UPT, UR50, 0x70, URZ ;  /* 0x0000007032128890 */ /* 0x000fe2000fffe0ff */
[----:B------:R-:W-:Y:S01]  /*6100*/  R2UR UR26, R53 ;  /* 0x00000000351a72ca */ /* 0x000fe200000e0000 */
[----:B------:R-:W-:Y:S01]  /*6110*/  @!UP0 UIADD3 UR16, UPT, UPT, UR21, 0x6200, URZ ;  /* 0x0000620015108890 */ /* 0x000fe2000fffe0ff */
[----:B------:R-:W-:Y:S01]  /*6120*/  @!P1 R2UR UR4, R0 ;  /* 0x00000000000492ca */ /* 0x000fe200000e0000 */
[----:B------:R-:W-:Y:S01]  /*6130*/  @!UP0 UIADD3 UR10, UPT, UPT, UR50, 0xf0, URZ ;  /* 0x000000f0320a8890 */ /* 0x000fe2000fffe0ff */
[----:B------:R-:W-:Y:S01]  /*6140*/  R2UR UR24, R54 ;  /* 0x00000000361872ca */ /* 0x000fe200000e0000 */
[----:B------:R-:W-:Y:S01]  /*6150*/  @!UP0 UIADD3 UR8, UPT, UPT, UR21, 0x7200, URZ ;  /* 0x0000720015088890 */ /* 0x000fe2000fffe0ff */
[----:B------:R-:W-:Y:S01]  /*6160*/  ISETP.NE.AND P0, PT, R10, 0x2, PT ;  /* 0x000000020a00780c */ /* 0x000fe20003f05270 */
[----:B------:R-:W-:Y:S01]  /*6170*/  VOTEU.ALL UP0, P1 ;  /* 0x0000000000ff7886 */ /* 0x000fe20000800000 */
[----:B------:R-:W-:Y:S01]  /*6180*/  UMOV UR19, UR51 ;  /* 0x0000003300137c82 */ /* 0x000fe20008000000 */
[----:B------:R-:W-:Y:S01]  /*6190*/  IMAD.U32 R6, RZ, RZ, UR5 ;  /* 0x00000005ff067e24 */ /* 0x000fe2000f8e00ff */
[----:B------:R-:W-:Y:S01]  /*61a0*/  UMOV UR20, UR36 ;  /* 0x0000002400147c82 */ /* 0x000fe20008000000 */
[----:B------:R-:W-:Y:S01]  /*61b0*/  UMOV UR9, UR25 ;  /* 0x0000001900097c82 */ /* 0x000fe20008000000 */
[----:B------:R-:W-:Y:S01]  /*61c0*/  UMOV UR11, UR51 ;  /* 0x00000033000b7c82 */ /* 0x000fe20008000000 */
[----:B------:R-:W-:Y:S01]  /*61d0*/  UMOV UR12, UR36 ;  /* 0x00000024000c7c82 */ /* 0x000fe20008000000 */
[----:B------:R-:W-:Y:S01]  /*61e0*/  SEL R0, RZ, 0x1, P0 ;  /* 0x00000001ff007807 */ /* 0x000fe20000000000 */
[----:B------:R-:W-:Y:S01]  /*61f0*/  IMAD.U32 R7, RZ, RZ, UR4 ;  /* 0x00000004ff077e24 */ /* 0x000fe2000f8e00ff */
[----:B------:R-:W-:Y:S01]  /*6200*/  @!P1 R2UR UR4, R6 ;  /* 0x00000000060492ca */ /* 0x000fe200000e0000 */
[----:B------:R-:W-:Y:S01]  /*6210*/  UIADD3 UR34, UPT, UPT, UR13, UR26, URZ ;  /* 0x0000001a0d227290 */ /* 0x000fe2000fffe0ff */
[----:B------:R-:W-:Y:S01]  /*6220*/  LOP3.LUT R9, R9, R0, RZ, 0x3c, !PT ;  /* 0x0000000009097212 */ /* 0x000fe200078e3cff */
[----:B------:R-:W-:Y:S01]  /*6230*/  UIADD3 UR32, UPT, UPT, UR14, UR24, URZ ;  /* 0x000000180e207290 */ /* 0x000fe2000fffe0ff */
[----:B------:R-:W-:Y:S01]  /*6240*/  @!P1 R2UR UR5, R7 ;  /* 0x00000000070592ca */ /* 0x000fe200000e0000 */
[----:B------:R-:W-:Y:S01]  /*6250*/  UMOV UR36, UR38 ;  /* 0x0000002600247c82 */ /* 0x000fe20008000000 */
[----:B------:R-:W-:Y:S11]  /*6260*/  SEL R10, R10, RZ, P0 ;  /* 0x000000ff0a0a7207 */ /* 0x000ff60000000000 */
[----:B------:R1:W-:Y:S01]  /*6270*/  @!UP0 UTMALDG.3D [UR16], [UR4], desc[UR6] ;  /* 0x00000610040085b4 */ /* 0x0003e20008011000 */
[----:B------:R-:W-:Y:S05]  /*6280*/  VOTEU.ALL UP0, P1 ;  /* 0x0000000000ff7886 */ /* 0x000fea0000800000 */
[----:B------:R1:W-:Y:S01]  /*6290*/  @!UP0 UTMALDG.3D [UR8], [UR4], desc[UR6] ;  /* 0x00000608040085b4 */ /* 0x0003e20008011000 */
[----:B------:R1:W-:Y:S01]  /*62a0*/  @!P1 SYNCS.ARRIVE.TRANS64.RED.A0TR RZ, [UR21+0x98], R3 ;  /* 0x00009803ffff99a7 */ /* 0x0003e20008300415 */
[----:B------:R-:W-:Y:S01]  /*62b0*/  SYNCS.ARRIVE.TRANS64.RED.A1T0 RZ, [UR29], RZ ;  /* 0x000000ffffff79a7 */ /* 0x000fe2000810041d */
[----:B------:R-:W-:Y:S05]  /*62c0*/  BRA.U UP3, `(.L_x_104) ;  /* 0xffffffe503fc7547 */ /* 0x000fea000b83ffff */
[----:B------:R-:W2:Y:S02]  /*62d0*/  SYNCS.PHASECHK.TRANS64.TRYWAIT P0, [UR21+0xa0], R5 ;  /* 0x0000a005ff0075a7 */ /* 0x000ea40008001115 */
[----:B--2---:R-:W-:Y:S05]  /*62e0*/  @!P0 BRA `(.L_x_105) ;  /* 0x0000005c00dc8947 */ /* 0x004fea0003800000 */
.L_x_246:
[----:B------:R-:W4:Y:S02]  /*62f0*/  SYNCS.PHASECHK.TRANS64.TRYWAIT P0, [UR21+0xa8], R5 ;  /* 0x0000a805ff0075a7 */ /* 0x000f240008001115 */
[----:B----4-:R-:W-:Y:S05]  /*6300*/  @!P0 BRA `(.L_x_106) ;  /* 0x0000005c00ec8947 */ /* 0x010fea0003800000 */
.L_x_248:
[----:B------:R-:W4:Y:S01]  /*6310*/  SYNCS.PHASECHK.TRANS64.TRYWAIT P0, [UR21+0xb0], R5 ;  /* 0x0000b005ff0075a7 */ /* 0x000f220008001115 */
[----:B--2---:R-:W-:Y:S01]  /*6320*/  HFMA2 R0, -RZ, RZ, 0, 5.9604644775390625e-08 ;  /* 0x00000001ff007431 */ /* 0x004fe200000001ff */
[----:B----4-:R-:W-:Y:S06]  /*6330*/  @!P0 BRA `(.L_x_107) ;  /* 0x0000005c00f88947 */ /* 0x010fec0003800000 */
.L_x_250:
[----:B--2---:R-:W-:Y:S02]  /*6340*/  MOV R2, UR21 ;  /* 0x0000001500027c02 */ /* 0x004fe40008000f00 */
[----:B------:R-:W-:-:S07]  /*6350*/  SHF.L.U32 R0, R0, 0x1f, RZ ;  /* 0x0000001f00007819 */ /* 0x000fce00000006ff */
.L_x_108:
[----:B--2---:R2:W4:Y:S02]  /*6360*/  SYNCS.PHASECHK.TRANS64.TRYWAIT P0, [R2+URZ+0xb8], R0 ;  /* 0x0000b800020075a7 */ /* 0x00452400080011ff */
[----:B----4-:R-:W-:Y:S05]  /*6370*/  @!P0 NANOSLEEP.SYNCS 0x989680 ;  /* 0x009896800000895d */ /* 0x010fea0003900000 */
[----:B------:R-:W4:Y:S02]  /*6380*/  @!P0 SYNCS.PHASECHK.TRANS64 P0, [R2+URZ+0xb8], R0 ;  /* 0x0000b800020085a7 */ /* 0x000f2400080010ff */
[----:B-1-34-:R-:W-:Y:S05]  /*6390*/  @P0 EXIT ;  /* 0x000000000000094d */ /* 0x01afea0003800000 */
[----:B------:R-:W-:Y:S05]  /*63a0*/  BRA `(.L_x_108) ;  /* 0xfffffffc00ec7947 */ /* 0x000fea000383ffff */
.L_x_89:
[----:B------:R-:W-:-:S06]  /*63b0*/  UISETP.GE.AND UP0, UPT, UR20, 0x4, UPT ;  /* 0x000000041400788c */ /* 0x000fcc000bf06270 */
[----:B------:R-:W-:-:S13]  /*63c0*/  PLOP3.LUT P0, PT, PT, PT, UP0, 0x80, 0x8 ;  /* 0x000000000008781c */ /* 0x000fda0003f0f008 */
[----:B-1----:R-:W-:Y:S05]  /*63d0*/  @!P0 EXIT ;  /* 0x000000000000894d */ /* 0x002fea0003800000 */
[----:B------:R-:W1:Y:S08]  /*63e0*/  S2UR UR4, SR_CgaCtaId ;  /* 0x00000000000479c3 */ /* 0x000e700000008800 */
[----:B------:R-:W-:Y:S01]  /*63f0*/  BAR.SYNC.DEFER_BLOCKING 0x6, 0xa0 ;  /* 0x0182800000007b1d */ /* 0x000fe20000010000 */
[C---:B------:R-:W-:Y:S01]  /*6400*/  IMAD.SHL.U32 R3, R65.reuse, 0x10, RZ ;  /* 0x0000001041037824 */ /* 0x040fe200078e00ff */
[C---:B------:R-:W-:Y:S01]  /*6410*/  SHF.L.U32 R4, R52.reuse, 0x15, RZ ;  /* 0x0000001534047819 */ /* 0x040fe200000006ff */
[----:B------:R-:W-:Y:S01]  /*6420*/  IMAD.SHL.U32 R5, R52, 0x200, RZ ;  /* 0x0000020034057824 */ /* 0x000fe200078e00ff */
[C---:B------:R-:W-:Y:S01]  /*6430*/  LOP3.LUT R66, R65.reuse, 0x60, RZ, 0xc0, !PT ;  /* 0x0000006041427812 */ /* 0x040fe200078ec0ff */
[----:B------:R-:W-:Y:S01]  /*6440*/  IMAD.SHL.U32 R2, R65, 0x2, RZ ;  /* 0x0000000241027824 */ /* 0x000fe200078e00ff */
[----:B------:R-:W-:-:S02]  /*6450*/  UMOV UR43, 0x400 ;  /* 0x00000400002b7882 */ /* 0x000fc40000000000 */
[----:B------:R-:W2:Y:S01]  /*6460*/  LDC.64 R50, c[0x0][0x8b0] ;  /* 0x00022c00ff327b82 */ /* 0x000ea20000000a00 */
[C---:B------:R-:W-:Y:S01]  /*6470*/  LOP3.LUT R64, R3.reuse, 0x590, RZ, 0xc0, !PT ;  /* 0x0000059003407812 */ /* 0x040fe200078ec0ff */
[----:B------:R-:W3:Y:S01]  /*6480*/  LDCU.64 UR6, c[0x0][0x890] ;  /* 0x00011200ff0677ac */ /* 0x000ee20008000a00 */
[----:B------:R-:W-:Y:S01]  /*6490*/  LOP3.LUT R3, R3, 0x60, RZ, 0xc0, !PT ;  /* 0x0000006003037812 */ /* 0x000fe200078ec0ff */
[----:B------:R-:W-:Y:S01]  /*64a0*/  IMAD.U32 R23, R65, 0x10000, RZ ;  /* 0x0001000041177824 */ /* 0x000fe200078e00ff */
[----:B------:R-:W-:Y:S02]  /*64b0*/  LOP3.LUT R64, R64, 0x200, R5, 0xf8, !PT ;  /* 0x0000020040407812 */ /* 0x000fe400078ef805 */
[----:B------:R-:W-:Y:S02]  /*64c0*/  CS2R R60, SRZ ;  /* 0x00000000003c7805 */ /* 0x000fe4000001ff00 */
[----:B------:R-:W-:Y:S01]  /*64d0*/  LOP3.LUT R2, R3, 0xc, R2, 0xf8, !PT ;  /* 0x0000000c03027812 */ /* 0x000fe200078ef802 */
[----:B------:R-:W4:Y:S01]  /*64e0*/  LDC.64 R48, c[0x0][0x8a8] ;  /* 0x00022a00ff307b82 */ /* 0x000f220000000a00 */
[----:B------:R-:W-:Y:S01]  /*64f0*/  LOP3.LUT R4, R4, 0x200000, RZ, 0xc0, !PT ;  /* 0x0020000004047812 */ /* 0x000fe200078ec0ff */
[----:B------:R-:W-:Y:S01]  /*6500*/  IMAD.MOV.U32 R58, RZ, RZ, RZ ;  /* 0x000000ffff3a7224 */ /* 0x000fe200078e00ff */
[----:B------:R-:W-:Y:S01]  /*6510*/  LOP3.LUT R64, R64, R2, RZ, 0xfc, !PT ;  /* 0x0000000240407212 */ /* 0x000fe200078efcff */
[----:B------:R-:W2:Y:S01]  /*6520*/  LDCU UR62, c[0x0][0x370] ;  /* 0x00006e00ff3e77ac */ /* 0x000ea20008000800 */
[----:B------:R-:W-:-:S02]  /*6530*/  LOP3.LUT R63, R65, 0x2, RZ, 0xc0, !PT ;  /* 0x00000002413f7812 */ /* 0x000fc400078ec0ff */
[----:B------:R-:W-:Y:S01]  /*6540*/  LOP3.LUT R23, R4, 0x400000, R23, 0xf8, !PT ;  /* 0x0040000004177812 */ /* 0x000fe200078ef817 */
[----:B-1----:R-:W-:Y:S01]  /*6550*/  ULEA UR43, UR4, UR43, 0x18 ;  /* 0x0000002b042b7291 */ /* 0x002fe2000f8ec0ff */
[----:B------:R-:W-:Y:S01]  /*6560*/  LOP3.LUT R65, R65, 0x4, RZ, 0xc0, !PT ;  /* 0x0000000441417812 */ /* 0x000fe200078ec0ff */
[----:B------:R-:W1:Y:S01]  /*6570*/  LDCU.64 UR54, c[0x0][0x348] ;  /* 0x00006900ff3677ac */ /* 0x000e620008000a00 */
[----:B------:R-:W-:Y:S01]  /*6580*/  MOV R22, RZ ;  /* 0x000000ff00167202 */ /* 0x000fe20000000f00 */
[----:B---3--:R-:W-:Y:S01]  /*6590*/  IMAD.U32 R68, RZ, RZ, UR6 ;  /* 0x00000006ff447e24 */ /* 0x008fe2000f8e00ff */
[----:B------:R-:W-:Y:S01]  /*65a0*/  MOV R67, UR7 ;  /* 0x0000000700437c02 */ /* 0x000fe20008000f00 */
[----:B------:R-:W-:Y:S01]  /*65b0*/  UIADD3 UR4, UPT, UPT, UR43, 0x200, URZ ;  /* 0x000002002b047890 */ /* 0x000fe2000fffe0ff */
[----:B------:R-:W3:Y:S02]  /*65c0*/  LDCU UR42, c[0x0][0xb0c] ;  /* 0x00016180ff2a77ac */ /* 0x000ee40008000800 */
[----:B------:R-:W1:Y:S03]  /*65d0*/  LDS R0, [UR43+0x180] ;  /* 0x0001802bff007984 */ /* 0x000e660008000800 */
[----:B------:R-:W-:Y:S01]  /*65e0*/  IMAD.U32 R56, RZ, RZ, UR4 ;  /* 0x00000004ff387e24 */ /* 0x000fe2000f8e00ff */
[----:B------:R-:W1:Y:S03]  /*65f0*/  LDCU UR39, c[0x0][0xb30] ;  /* 0x00016600ff2777ac */ /* 0x000e660008000800 */
[----:B------:R-:W-:Y:S01]  /*6600*/  IMAD R64, R64, 0x4, R56 ;  /* 0x0000000440407824 */ /* 0x000fe200078e0238 */
[----:B------:R-:W1:Y:S03]  /*6610*/  LDCU.64 UR60, c[0x0][0x888] ;  /* 0x00011100ff3c77ac */ /* 0x000e660008000a00 */
[--C-:B------:R-:W-:Y:S01]  /*6620*/  IMAD R63, R63, -0x10, R64.reuse ;  /* 0xfffffff03f3f7824 */ /* 0x100fe200078e0240 */
[----:B------:R-:W1:Y:S01]  /*6630*/  LDCU.64 UR40, c[0x0][0xb28] ;  /* 0x00016500ff2877ac */ /* 0x000e620008000a00 */
[----:B------:R-:W-:Y:S01]  /*6640*/  IMAD R62, R65, -0x10, R64 ;  /* 0xfffffff0413e7824 */ /* 0x000fe200078e0240 */
[----:B------:R-:W1:Y:S01]  /*6650*/  LDCU.128 UR56, c[0x0][0xb10] ;  /* 0x00016200ff3877ac */ /* 0x000e620008000c00 */
[----:B------:R-:W1:Y:S01]  /*6660*/  LDCU UR53, c[0x0][0x374] ;  /* 0x00006e80ff3577ac */ /* 0x000e620008000800 */
[----:B------:R-:W-:Y:S01]  /*6670*/  UMOV UR52, URZ ;  /* 0x000000ff00347c82 */ /* 0x000fe20008000000 */
[----:B------:R-:W-:Y:S01]  /*6680*/  UMOV UR47, URZ ;  /* 0x000000ff002f7c82 */ /* 0x000fe20008000000 */
[----:B-1234-:R-:W-:-:S07]  /*6690*/  IMAD.IADD R23, R0, 0x1, R23 ;  /* 0x0000000100177824 */ /* 0x01efce00078e0217 */
.L_x_184:
[----:B------:R-:W-:Y:S02]  /*66a0*/  LEA R3, R58, UR43, 0x3 ;  /* 0x0000002b3a037c11 */ /* 0x000fe4000f8e18ff */
[----:B------:R-:W-:Y:S02]  /*66b0*/  SHF.L.U32 R0, R60, 0x1f, RZ ;  /* 0x0000001f3c007819 */ /* 0x000fe400000006ff */
[----:B-1----:R-:W-:Y:S02]  /*66c0*/  LEA R4, R58, UR43, 0x4 ;  /* 0x0000002b3a047c11 */ /* 0x002fe4000f8e20ff */
[----:B------:R-:W1:Y:S02]  /*66d0*/  SYNCS.PHASECHK.TRANS64.TRYWAIT P0, [R3+URZ+0xd0], R0 ;  /* 0x0000d000030075a7 */ /* 0x000e6400080011ff */
[----:B-12---:R-:W-:Y:S05]  /*66e0*/  @!P0 BRA `(.L_x_109) ;  /* 0x0000005c00248947 */ /* 0x006fea0003800000 */
.L_x_251:
[----:B------:R-:W2:Y:S01]  /*66f0*/  LDS.128 R4, [R4+0x160] ;  /* 0x0001600004047984 */ /* 0x000ea20000000c00 */
[----:B------:R-:W-:Y:S01]  /*6700*/  UISETP.GE.AND UP0, UPT, UR45, 0x1, UPT ;  /* 0x000000012d00788c */ /* 0x000fe2000bf06270 */
[----:B------:R-:W-:Y:S01]  /*6710*/  @!PT LDS RZ, [RZ] ;  /* 0x00000000fffff984 */ /* 0x000fe20000000800 */
[----:B------:R-:W-:Y:S01]  /*6720*/  @!PT LDS RZ, [RZ] ;  /* 0x00000000fffff984 */ /* 0x000fe20000000800 */
[----:B------:R-:W-:Y:S01]  /*6730*/  @!PT LDS RZ, [RZ] ;  /* 0x00000000fffff984 */ /* 0x000fe20000000800 */
[----:B------:R-:W-:Y:S01]  /*6740*/  @!PT LDS RZ, [RZ] ;  /* 0x00000000fffff984 */ /* 0x000fe20000000800 */
[----:B------:R3:W-:Y:S06]  /*6750*/  MEMBAR.ALL.CTA ;  /* 0x0000000000007992 */ /* 0x0007ec0000008000 */
[----:B---3--:R-:W3:Y:S01]  /*6760*/  FENCE.VIEW.ASYNC.S ;  /* 0x00000000000073c6 */ /* 0x008ee20000000000 */
[----:B--2---:R-:W-:Y:S11]  /*6770*/  LOP3.LUT P0, RZ, R6, 0x1, RZ, 0xc0, !PT ;  /* 0x0000000106ff7812 */ /* 0x004ff6000780c0ff */
[----:B------:R-:W-:Y:S02]  /*6780*/  @!UPT UIADD3 URZ, UPT, UPT, URZ, URZ, URZ ;  /* 0x000000fffffff290 */ /* 0x000fe4000fffe0ff */
[----:B---3--:R-:W-:Y:S01]  /*6790*/  VOTEU.ANY UP1, P0 ;  /* 0x0000000000ff7886 */ /* 0x008fe20000020100 */
[----:B------:R-:W-:Y:S01]  /*67a0*/  PLOP3.LUT P0, PT, PT, PT, UP1, 0x80, 0x8 ;  /* 0x000000000008781c */ /* 0x000fe20003f0f018 */
[----:B------:R-:W-:Y:S06]  /*67b0*/  UP2UR UR4, UPR, URZ, 0x2 ;  /* 0x00000002ff047883 */ /* 0x000fec0008000000 */
[----:B------:R-:W-:Y:S06]  /*67c0*/  IMAD.U32 R69, RZ, RZ, UR4 ;  /* 0x00000004ff457e24 */ /* 0x000fec000f8e00ff */
        /* <DEDUP_REMOVED lines=13> */
[----:B------:R-:W2:Y:S01]  /*68a0*/  LDCU UR12, c[0x0][0xb20] ;  /* 0x00016400ff0c77ac */ /* 0x000ea20008000800 */
[----:B------:R-:W-:Y:S02]  /*68b0*/  UIMAD.WIDE.U32 UR4, UR53, UR59, URZ ;  /* 0x0000003b350472a5 */ /* 0x000fe4000f8e00ff */
[----:B------:R-:W-:Y:S02]  /*68c0*/  UIMAD.WIDE.U32 UR6, UR62, UR56, URZ ;  /* 0x000000383e0672a5 */ /* 0x000fe4000f8e00ff */
[----:B------:R-:W-:Y:S02]  /*68d0*/  UISETP.NE.AND UP0, UPT, UR58, 0x1, UPT ;  /* 0x000000013a00788c */ /* 0x000fe4000bf05270 */
[----:B------:R-:W-:Y:S02]  /*68e0*/  UIMAD.WIDE.U32 UR8, UR37, UR59, URZ ;  /* 0x0000003b250872a5 */ /* 0x000fe4000f8e00ff */
[----:B------:R-:W-:Y:S02]  /*68f0*/  UIMAD.WIDE.U32 UR10, UR38, UR56, URZ ;  /* 0x00000038260a72a5 */ /* 0x000fe4000f8e00ff */
[----:B------:R-:W-:Y:S02]  /*6900*/  UISETP.NE.AND UP1, UPT, UR42, 0x1, UPT ;  /* 0x000000012a00788c */ /* 0x000fe4000bf25270 */
[----:B------:R-:W-:Y:S01]  /*6910*/  UISETP.NE.AND UP2, UPT, UR45, 0x1, UPT ;  /* 0x000000012d00788c */ /* 0x000fe2000bf45270 */
[----:B------:R-:W-:Y:S02]  /*6920*/  UMOV UR4, UR5 ;  /* 0x0000000500047c82 */ /* 0x000fe40008000000 */
[----:B--2---:R-:W-:Y:S03]  /*6930*/  USHF.R.U32.HI UR5, URZ, UR12, UR4 ;  /* 0x0000000cff057299 */ /* 0x004fe60008011604 */
[----:B------:R-:W-:Y:S02]  /*6940*/  UMOV UR4, UR7 ;  /* 0x0000000700047c82 */ /* 0x000fe40008000000 */
[----:B------:R-:W-:Y:S02]  /*6950*/  USHF.R.U32.HI UR7, URZ, UR57, UR4 ;  /* 0x00000039ff077299 */ /* 0x000fe40008011604 */
[----:B------:R-:W-:Y:S02]  /*6960*/  USEL UR4, UR53, UR5, !UP0 ;  /* 0x0000000535047287 */ /* 0x000fe4000c000000 */
[----:B------:R-:W-:Y:S01]  /*6970*/  USEL UR7, UR62, UR7, !UP1 ;  /* 0x000000073e077287 */ /* 0x000fe2000c800000 */
[----:B------:R-:W-:Y:S01]  /*6980*/  UMOV UR5, UR9 ;  /* 0x0000000900057c82 */ /* 0x000fe20008000000 */
[----:B------:R-:W-:Y:S02]  /*6990*/  UIMAD.WIDE.U32 UR8, UR4, UR40, URZ ;  /* 0x00000028040872a5 */ /* 0x000fe4000f8e00ff */
[----:B------:R-:W-:Y:S03]  /*69a0*/  USHF.R.U32.HI UR6, URZ, UR12, UR5 ;  /* 0x0000000cff067299 */ /* 0x000fe60008011605 */
[----:B------:R-:W-:Y:S01]  /*69b0*/  UMOV UR5, UR11 ;  /* 0x0000000b00057c82 */ /* 0x000fe20008000000 */
[----:B------:R-:W-:Y:S02]  /*69c0*/  UIMAD.WIDE.U32 UR10, UR7, UR40, URZ ;  /* 0x00000028070a72a5 */ /* 0x000fe4000f8e00ff */
[----:B------:R-:W-:Y:S02]  /*69d0*/  USHF.R.U32.HI UR12, URZ, UR57, UR5 ;  /* 0x00000039ff0c7299 */ /* 0x000fe40008011605 */
[----:B------:R-:W-:Y:S01]  /*69e0*/  USEL UR6, UR37, UR6, !UP0 ;  /* 0x0000000625067287 */ /* 0x000fe2000c000000 */
[----:B------:R-:W-:Y:S02]  /*69f0*/  UMOV UR5, UR9 ;  /* 0x0000000900057c82 */ /* 0x000fe40008000000 */
[----:B------:R-:W-:Y:S01]  /*6a00*/  UMOV UR10, UR11 ;  /* 0x0000000b000a7c82 */ /* 0x000fe20008000000 */
[----:B------:R-:W-:Y:S02]  /*6a10*/  @UP2 USHF.R.U32.HI UR4, URZ, UR41, UR5 ;  /* 0x00000029ff042299 */ /* 0x000fe40008011605 */
[----:B------:R-:W-:Y:S02]  /*6a20*/  @UP2 USHF.R.U32.HI UR7, URZ, UR41, UR10 ;  /* 0x00000029ff072299 */ /* 0x000fe4000801160a */
[----:B------:R-:W-:Y:S02]  /*6a30*/  UIMAD UR4, UR45, UR4, URZ ;  /* 0x000000042d0472a4 */ /* 0x000fe4000f8e02ff */
[----:B------:R-:W-:Y:S02]  /*6a40*/  UIMAD.WIDE.U32 UR10, UR6, UR40, URZ ;  /* 0x00000028060a72a5 */ /* 0x000fe4000f8e00ff */
[----:B------:R-:W-:Y:S02]  /*6a50*/  USEL UR5, UR38, UR12, !UP1 ;  /* 0x0000000c26057287 */ /* 0x000fe4000c800000 */
[----:B------:R-:W-:Y:S02]  /*6a60*/  UIMAD UR8, UR45, UR7, URZ ;  /* 0x000000072d0872a4 */ /* 0x000fe4000f8e02ff */
[----:B------:R-:W-:Y:S03]  /*6a70*/  UISETP.GE.AND UP0, UPT, UR6, UR4, UPT ;  /* 0x000000040600728c */ /* 0x000fe6000bf06270 */
[----:B------:R-:W-:Y:S01]  /*6a80*/  UMOV UR4, UR11 ;  /* 0x0000000b00047c82 */ /* 0x000fe20008000000 */
[----:B------:R-:W-:Y:S02]  /*6a90*/  UISETP.GE.OR UP0, UPT, UR5, UR8, UP0 ;  /* 0x000000080500728c */ /* 0x000fe40008706670 */
[----:B------:R-:W-:Y:S02]  /*6aa0*/  USHF.R.U32.HI UR4, URZ, UR41, UR4 ;  /* 0x00000029ff047299 */ /* 0x000fe40008011604 */
[----:B------:R-:W-:Y:S02]  /*6ab0*/  UIMAD.WIDE.U32 UR8, UR5, UR40, URZ ;  /* 0x00000028050872a5 */ /* 0x000fe4000f8e00ff */
[----:B------:R-:W-:Y:S02]  /*6ac0*/  USEL UR11, UR6, UR4, !UP2 ;  /* 0x00000004060b7287 */ /* 0x000fe4000d000000 */
[----:B------:R-:W-:Y:S02]  /*6ad0*/  UIADD3 UR8, UPT, UPT, -UR5, URZ, URZ ;  /* 0x000000ff05087290 */ /* 0x000fe4000fffe1ff */
[----:B------:R-:W-:Y:S01]  /*6ae0*/  UIADD3 UR10, UPT, UPT, -UR11, URZ, URZ ;  /* 0x000000ff0b0a7290 */ /* 0x000fe2000fffe1ff */
[----:B------:R-:W-:Y:S01]  /*6af0*/  @!UP0 UMOV UR4, UR9 ;  /* 0x0000000900048c82 */ /* 0x000fe20008000000 */
[----:B------:R-:W-:Y:S02]  /*6b00*/  UIADD3 UR9, UPT, UPT, -UR6, URZ, URZ ;  /* 0x000000ff06097290 */ /* 0x000fe4000fffe1ff */
[----:B------:R-:W-:Y:S02]  /*6b10*/  @!UP0 USHF.R.U32.HI UR4, URZ, UR41, UR4 ;  /* 0x00000029ff048299 */ /* 0x000fe40008011604 */
[----:B------:R-:W-:Y:S02]  /*6b20*/  UIMAD UR10, UR45, UR10, UR6 ;  /* 0x0000000a2d0a72a4 */ /* 0x000fe4000f8e0206 */
[----:B------:R-:W-:Y:S04]  /*6b30*/  @!UP0 USEL UR4, UR5, UR4, !UP2 ;  /* 0x0000000405048287 */ /* 0x000fe8000d000000 */
[----:B------:R-:W-:Y:S02]  /*6b40*/  @!UP0 UIMAD UR10, UR7, UR10, UR4 ;  /* 0x0000000a070a82a4 */ /* 0x000fe4000f8e0204 */
[----:B------:R-:W-:Y:S02]  /*6b50*/  @!UP0 UIADD3 UR11, UPT, UPT, UR11, -UR4, URZ ;  /* 0x800000040b0b8290 */ /* 0x000fe4000fffe0ff */
[----:B------:R-:W-:Y:S02]  /*6b60*/  UIMAD UR7, UR42, UR8, UR38 ;  /* 0x000000082a0772a4 */ /* 0x000fe4000f8e0226 */
[----:B------:R-:W-:Y:S02]  /*6b70*/  @!UP0 UIMAD UR6, UR11, UR45, UR5 ;  /* 0x0000002d0b0682a4 */ /* 0x000fe4000f8e0205 */
[----:B------:R-:W-:Y:S01]  /*6b80*/  UIMAD UR4, UR58, UR9, UR37 ;  /* 0x000000093a0472a4 */ /* 0x000fe2000f8e0225 */
[----:B------:R-:W-:Y:S02]  /*6b90*/  @!UP0 UMOV UR5, UR10 ;  /* 0x0000000a00058c82 */ /* 0x000fe40008000000 */
[----:B------:R-:W-:Y:S02]  /*6ba0*/  UIMAD UR38, UR5, UR42, UR7 ;  /* 0x0000002a052672a4 */ /* 0x000fe4000f8e0207 */
[----:B------:R-:W-:Y:S11]  /*6bb0*/  UIMAD UR37, UR6, UR58, UR4 ;  /* 0x0000003a062572a4 */ /* 0x000ff6000f8e0204 */
[----:B------:R-:W-:Y:S01]  /*6bc0*/  @!UPT UIADD3 URZ, UPT, UPT, URZ, URZ, URZ ;  /* 0x000000fffffff290 */ /* 0x000fe2000fffe0ff */
.L_x_110:
[----:B------:R-:W-:Y:S01]  /*6bd0*/  UISETP.NE.AND UP0, UPT, UR39, 0x1, UPT ;  /* 0x000000012700788c */ /* 0x000fe2000bf05270 */
[----:B------:R-:W-:Y:S01]  /*6be0*/  LOP3.LUT P0, RZ, R56, 0x1b0, RZ, 0xc0, !PT ;  /* 0x000001b038ff7812 */ /* 0x000fe2000780c0ff */
[----:B------:R-:W-:Y:S01]  /*6bf0*/  USHF.L.U32 UR50, UR32, 0x6, URZ ;  /* 0x0000000620327899 */ /* 0x000fe200080006ff */
[----:B------:R-:W-:Y:S01]  /*6c00*/  BSSY.RECONVERGENT B6, `(.L_x_111) ;  /* 0x0000034000067945 */ /* 0x000fe20003800200 */
[----:B------:R-:W-:Y:S01]  /*6c10*/  USHF.L.U32 UR49, UR34, 0x8, URZ ;  /* 0x0000000822317899 */ /* 0x000fe200080006ff */
[----:B------:R-:W-:Y:S06]  /*6c20*/  IADD3 R58, PT, PT, R58, 0x1, RZ ;  /* 0x000000013a3a7810 */ /* 0x000fec0007ffe0ff */
[----:B------:R-:W2:Y:S01]  /*6c30*/  @!UP0 LDCU.128 UR12, c[0x0][0xb10] ;  /* 0x00016200ff0c87ac */ /* 0x000ea20008000c00 */
[----:B------:R-:W3:Y:S01]  /*6c40*/  @!UP0 LDCU UR5, c[0x0][0xb0c] ;  /* 0x00016180ff0587ac */ /* 0x000ee20008000800 */
[----:B------:R-:W4:Y:S01]  /*6c50*/  @!UP0 LDCU UR10, c[0x0][0xb20] ;  /* 0x00016400ff0a87ac */ /* 0x000f220008000800 */
[----:B--2---:R-:W-:Y:S02]  /*6c60*/  UIMAD.WIDE.U32 UR8, UR38, UR12, URZ ;  /* 0x0000000c260872a5 */ /* 0x004fe4000f8e00ff */
[----:B------:R-:W-:Y:S02]  /*6c70*/  UIMAD.WIDE.U32 UR6, UR37, UR15, URZ ;  /* 0x0000000f250672a5 */ /* 0x000fe4000f8e00ff */
[----:B------:R-:W-:Y:S03]  /*6c80*/  @!UP0 UISETP.NE.AND UP1, UPT, UR14, 0x1, UPT ;  /* 0x000000010e00888c */ /* 0x000fe6000bf25270 */
[----:B------:R-:W-:Y:S01]  /*6c90*/  @!UP0 UMOV UR4, UR9 ;  /* 0x0000000900048c82 */ /* 0x000fe20008000000 */
[----:B---3--:R-:W-:Y:S02]  /*6ca0*/  @!UP0 UISETP.NE.AND UP2, UPT, UR5, 0x1, UPT ;  /* 0x000000010500888c */ /* 0x008fe4000bf45270 */
[----:B------:R-:W-:Y:S01]  /*6cb0*/  @!UP0 USHF.R.U32.HI UR4, URZ, UR13, UR4 ;  /* 0x0000000dff048299 */ /* 0x000fe20008011604 */
[----:B------:R-:W-:Y:S02]  /*6cc0*/  @!UP0 UMOV UR6, UR7 ;  /* 0x0000000700068c82 */ /* 0x000fe40008000000 */
[----:B----4-:R-:W-:Y:S02]  /*6cd0*/  @!UP0 USHF.R.U32.HI UR6, URZ, UR10, UR6 ;  /* 0x0000000aff068299 */ /* 0x010fe40008011606 */
[----:B------:R-:W-:Y:S02]  /*6ce0*/  @!UP0 USEL UR7, UR38, UR4, !UP2 ;  /* 0x0000000426078287 */ /* 0x000fe4000d000000 */
[----:B------:R-:W-:Y:S04]  /*6cf0*/  @!UP0 USEL UR6, UR37, UR6, !UP1 ;  /* 0x0000000625068287 */ /* 0x000fe8000c800000 */
[----:B------:R-:W-:Y:S02]  /*6d00*/  @!UP0 UIADD3 UR4, UPT, UPT, -UR7, UR6, URZ ;  /* 0x0000000607048290 */ /* 0x000fe4000fffe1ff */
[----:B------:R-:W-:Y:S02]  /*6d10*/  @!UP0 UIADD3 UR6, UPT, UPT, UR7, -UR6, URZ ;  /* 0x8000000607068290 */ /* 0x000fe4000fffe0ff */
[----:B------:R-:W-:Y:S02]  /*6d20*/  @!UP0 UIMAD UR38, UR4, UR5, UR38 ;  /* 0x00000005042682a4 */ /* 0x000fe4000f8e0226 */
[----:B------:R-:W-:Y:S01]  /*6d30*/  @!UP0 UIMAD UR37, UR6, UR14, UR37 ;  /* 0x0000000e062582a4 */ /* 0x000fe2000f8e0225 */
[----:B------:R-:W-:Y:S11]  /*6d40*/  @!P0 BRA `(.L_x_112) ;  /* 0x00000000007c8947 */ /* 0x000ff60003800000 */
[----:B------:R-:W2:Y:S01]  /*6d50*/  LDCU.64 UR8, c[0x4][0x80] ;  /* 0x01001000ff0877ac */ /* 0x000ea20008000a00 */
[----:B------:R-:W-:Y:S01]  /*6d60*/  MOV R2, 0x0 ;  /* 0x0000000000027802 */ /* 0x000fe20000000f00 */
[----:B------:R-:W-:Y:S02]  /*6d70*/  HFMA2 R12, -RZ, RZ, 0, 5.9604644775390625e-08 ;  /* 0x00000001ff0c7431 */ /* 0x000fe400000001ff */
[----:B------:R-:W-:Y:S01]  /*6d80*/  IMAD.MOV.U32 R8, RZ, RZ, 0x70 ;  /* 0x00000070ff087424 */ /* 0x000fe200078e00ff */
[----:B------:R3:W4:Y:S01]  /*6d90*/  LDC.64 R14, c[0x4][R2] ;  /* 0x01000000020e7b82 */ /* 0x0007220000000a00 */
[----:B------:R-:W1:Y:S01]  /*6da0*/  LDCU.64 UR6, c[0x4][0x88] ;  /* 0x01001100ff0677ac */ /* 0x000e620008000a00 */
[----:B------:R-:W-:Y:S01]  /*6db0*/  IMAD.MOV.U32 R13, RZ, RZ, RZ ;  /* 0x000000ffff0d7224 */ /* 0x000fe200078e00ff */
[----:B------:R-:W1:Y:S01]  /*6dc0*/  LDCU.64 UR4, c[0x4][0x8] ;  /* 0x01000100ff0477ac */ /* 0x000e620008000a00 */
[----:B--2---:R-:W-:Y:S01]  /*6dd0*/  MOV R5, UR9 ;  /* 0x0000000900057c02 */ /* 0x004fe20008000f00 */
[----:B------:R-:W-:Y:S01]  /*6de0*/  IMAD.U32 R4, RZ, RZ, UR8 ;  /* 0x00000008ff047e24 */ /* 0x000fe2000f8e00ff */
[----:B-1----:R-:W-:Y:S01]  /*6df0*/  MOV R7, UR7 ;  /* 0x0000000700077c02 */ /* 0x002fe20008000f00 */
[----:B------:R-:W-:Y:S01]  /*6e00*/  IMAD.U32 R6, RZ, RZ, UR6 ;  /* 0x00000006ff067e24 */ /* 0x000fe2000f8e00ff */
[----:B------:R-:W-:Y:S01]  /*6e10*/  MOV R11, UR5 ;  /* 0x00000005000b7c02 */ /* 0x000fe20008000f00 */
[----:B------:R-:W-:Y:S02]  /*6e20*/  IMAD.U32 R10, RZ, RZ, UR4 ;  /* 0x00000004ff0a7e24 */ /* 0x000fe4000f8e00ff */
[----:B------:R-:W-:Y:S07]  /*6e30*/  LEPC R20, `(.L_x_113) ;  /* 0x000000001014794e */ /* 0x000fee0000000000 */
[----:B---345:R-:W-:Y:S05]  /*6e40*/  CALL.ABS.NOINC R14 ;  /* 0x000000000e007343 */ /* 0x038fea0003c00000 */
.L_x_113:
[----:B------:R-:W1:Y:S01]  /*6e50*/  LDCU.64 UR8, c[0x4][0x80] ;  /* 0x01001000ff0877ac */ /* 0x000e620008000a00 */
[----:B------:R-:W2:Y:S01]  /*6e60*/  LDC.64 R2, c[0x4][R2] ;  /* 0x0100000002027b82 */ /* 0x000ea20000000a00 */
[----:B------:R-:W-:Y:S02]  /*6e70*/  HFMA2 R12, -RZ, RZ, 0, 5.9604644775390625e-08 ;  /* 0x00000001ff0c7431 */ /* 0x000fe400000001ff */
[----:B------:R-:W-:Y:S02]  /*6e80*/  IMAD.MOV.U32 R8, RZ, RZ, 0x70 ;  /* 0x00000070ff087424 */ /* 0x000fe400078e00ff */
[----:B------:R-:W-:Y:S01]  /*6e90*/  IMAD.MOV.U32 R13, RZ, RZ, RZ ;  /* 0x000000ffff0d7224 */ /* 0x000fe200078e00ff */
[----:B------:R-:W3:Y:S01]  /*6ea0*/  LDCU.64 UR6, c[0x4][0x88] ;  /* 0x01001100ff0677ac */ /* 0x000ee20008000a00 */
[----:B------:R-:W4:Y:S01]  /*6eb0*/  LDCU.64 UR4, c[0x4][0x8] ;  /* 0x01000100ff0477ac */ /* 0x000f220008000a00 */
[----:B-1----:R-:W-:Y:S02]  /*6ec0*/  MOV R4, UR8 ;  /* 0x0000000800047c02 */ /* 0x002fe40008000f00 */
[----:B------:R-:W-:Y:S02]  /*6ed0*/  MOV R5, UR9 ;  /* 0x0000000900057c02 */ /* 0x000fe40008000f00 */
[----:B---3--:R-:W-:Y:S01]  /*6ee0*/  MOV R7, UR7 ;  /* 0x0000000700077c02 */ /* 0x008fe20008000f00 */
[----:B------:R-:W-:Y:S01]  /*6ef0*/  IMAD.U32 R6, RZ, RZ, UR6 ;  /* 0x00000006ff067e24 */ /* 0x000fe2000f8e00ff */
[----:B----4-:R-:W-:Y:S01]  /*6f00*/  MOV R11, UR5 ;  /* 0x00000005000b7c02 */ /* 0x010fe20008000f00 */
[----:B------:R-:W-:Y:S02]  /*6f10*/  IMAD.U32 R10, RZ, RZ, UR4 ;  /* 0x00000004ff0a7e24 */ /* 0x000fe4000f8e00ff */
[----:B------:R-:W-:Y:S07]  /*6f20*/  LEPC R20, `(.L_x_112) ;  /* 0x000000001014794e */ /* 0x000fee0000000000 */
[----:B--2---:R-:W-:Y:S05]  /*6f30*/  CALL.ABS.NOINC R2 ;  /* 0x0000000002007343 */ /* 0x004fea0003c00000 */
.L_x_112:
[----:B------:R-:W-:Y:S05]  /*6f40*/  BSYNC.RECONVERGENT B6 ;  /* 0x0000000000067941 */ /* 0x000fea0003800200 */
.L_x_111:
[----:B------:R-:W-:Y:S02]  /*6f50*/  R2UR UR6, R55 ;  /* 0x00000000370672ca */ /* 0x000fe400000e0000 */
[----:B------:R-:W-:Y:S02]  /*6f60*/  R2UR UR5, R68 ;  /* 0x00000000440572ca */ /* 0x000fe400000e0000 */
[----:B------:R-:W-:Y:S02]  /*6f70*/  R2UR UR4, R67 ;  /* 0x00000000430472ca */ /* 0x000fe400000e0000 */
[----:B------:R-:W-:Y:S02]  /*6f80*/  ISETP.NE.U32.AND P4, PT, R50, RZ, PT ;  /* 0x000000ff3200720c */ /* 0x000fe40003f85070 */
[----:B------:R-:W-:Y:S02]  /*6f90*/  ISETP.NE.U32.AND P2, PT, RZ, UR60, PT ;  /* 0x0000003cff007c0c */ /* 0x000fe4000bf45070 */
[----:B------:R-:W-:Y:S02]  /*6fa0*/  ISETP.NE.AND.EX P4, PT, R51, RZ, PT, P4 ;  /* 0x000000ff3300720c */ /* 0x000fe40003f85340 */
[----:B------:R-:W-:Y:S01]  /*6fb0*/  ISETP.NE.AND.EX P2, PT, RZ, UR61, PT, P2 ;  /* 0x0000003dff007c0c */ /* 0x000fe2000bf45320 */
[----:B------:R-:W-:Y:S02]  /*6fc0*/  UISETP.NE.AND UP2, UPT, UR6, URZ, UPT ;  /* 0x000000ff0600728c */ /* 0x000fe4000bf45270 */
[----:B------:R-:W-:Y:S04]  /*6fd0*/  UISETP.NE.U32.AND UP0, UPT, UR5, URZ, UPT ;  /* 0x000000ff0500728c */ /* 0x000fe8000bf05070 */
[----:B------:R-:W-:Y:S01]  /*6fe0*/  UISETP.NE.AND.EX UP1, UPT, UR4, URZ, UPT, UP0 ;  /* 0x000000ff0400728c */ /* 0x000fe2000bf25300 */
[----:B------:R-:W-:Y:S01]  /*6ff0*/  PLOP3.LUT P1, PT, PT, PT, UP2, 0x80, 0x8 ;  /* 0x000000000008781c */ /* 0x000fe20003f2f028 */
[----:B------:R-:W-:Y:S03]  /*7000*/  UPLOP3.LUT UP0, UPT, UPT, UPT, UPT, 0x40, 0x4 ;  /* 0x000000000004789c */ /* 0x000fe60003f0e870 */
[----:B------:R-:W-:Y:S06]  /*7010*/  @UP2 UPLOP3.LUT UP0, UPT, UPT, UPT, UP1, 0x80, 0x8 ;  /* 0x000000000008289c */ /* 0x000fec0003f0f010 */
[----:B------:R-:W-:Y:S01]  /*7020*/  PLOP3.LUT P0, PT, PT, PT, UP0, 0x80, 0x8 ;  /* 0x000000000008781c */ /* 0x000fe20003f0f008 */
[----:B------:R-:W-:Y:S01]  /*7030*/  @!UPT UIADD3 URZ, UPT, UPT, URZ, URZ, URZ ;  /* 0x000000fffffff290 */ /* 0x000fe2000fffe0ff */
[----:B------:R-:W-:Y:S11]  /*7040*/  BRA.U !UP1, `(.L_x_114) ;  /* 0x0000000109407547 */ /* 0x000ff6000b800000 */
[----:B------:R-:W-:Y:S01]  /*7050*/  UISETP.NE.U32.AND UP0, UPT, UR60, URZ, UPT ;  /* 0x000000ff3c00728c */ /* 0x000fe2000bf05070 */
[----:B------:R-:W-:Y:S01]  /*7060*/  R2UR UR6, R68 ;  /* 0x00000000440672ca */ /* 0x000fe200000e0000 */
[----:B------:R-:W2:Y:S01]  /*7070*/  LDCU.64 UR8, c[0x0][0x358] ;  /* 0x00006b00ff0877ac */ /* 0x000ea20008000a00 */
[----:B------:R-:W-:Y:S02]  /*7080*/  HFMA2 R26, -RZ, RZ, 0, 5.9604644775390625e-08 ;  /* 0x00000001ff1a7431 */ /* 0x000fe400000001ff */
[----:B-1----:R-:W-:Y:S01]  /*7090*/  IMAD.MOV.U32 R0, RZ, RZ, 0x1 ;  /* 0x00000001ff007424 */ /* 0x002fe200078e00ff */
[----:B------:R-:W-:Y:S06]  /*70a0*/  UISETP.NE.AND.EX UP0, UPT, UR61, URZ, UPT, UP0 ;  /* 0x000000ff3d00728c */ /* 0x000fec000bf05300 */
[----:B------:R-:W-:Y:S05]  /*70b0*/  PLOP3.LUT P3, PT, PT, PT, UP0, 0x80, 0x8 ;  /* 0x000000000008781c */ /* 0x000fea0003f6f008 */
[----:B------:R-:W1:Y:S01]  /*70c0*/  @UP0 LDCU.64 UR4, c[0x0][0x888] ;  /* 0x00011100ff0407ac */ /* 0x000e620008000a00 */
[----:B------:R-:W-:Y:S07]  /*70d0*/  @UP0 UIMAD UR6, UR36, UR6, URZ ;  /* 0x00000006240602a4 */ /* 0x000fee000f8e02ff */
[----:B------:R-:W-:Y:S01]  /*70e0*/  @!P3 PRMT R26, R0, 0x7610, R26 ;  /* 0x00007610001ab816 */ /* 0x000fe2000000001a */
[----:B-1----:R-:W-:Y:S06]  /*70f0*/  @UP0 UIMAD.WIDE UR4, UR6, 0x4, UR4 ;  /* 0x00000004060408a5 */ /* 0x002fec000f8e0204 */
[----:B------:R-:W-:Y:S02]  /*7100*/  IMAD.U32 R2, RZ, RZ, UR4 ;  /* 0x00000004ff027e24 */ /* 0x000fe4000f8e00ff */
[----:B------:R-:W-:Y:S03]  /*7110*/  IMAD.U32 R3, RZ, RZ, UR5 ;  /* 0x00000005ff037e24 */ /* 0x000fe6000f8e00ff */
[----:B------:R-:W1:Y:S02]  /*7120*/  @!UP0 LDCU UR4, c[0x0][0x880] ;  /* 0x00011000ff0487ac */ /* 0x000e640008000800 */
[----:B--2--5:R2:W5:Y:S02]  /*7130*/  @P3 LDG.E R27, desc[UR8][R2.64] ;  /* 0x00000008021b3981 */ /* 0x024564000c1e1900 */
[----:B-12---:R-:W-:Y:S02]  /*7140*/  @!P3 MOV R27, UR4 ;  /* 0x00000004001bbc02 */ /* 0x006fe40008000f00 */
.L_x_114:
[----:B------:R-:W-:Y:S05]  /*7150*/  @!P4 BRA `(.L_x_115) ;  /* 0x000000000024c947 */ /* 0x000fea0003800000 */
[----:B------:R-:W-:Y:S01]  /*7160*/  ISETP.NE.U32.AND P3, PT, R48, RZ, PT ;  /* 0x000000ff3000720c */ /* 0x000fe20003f65070 */
[----:B------:R-:W2:Y:S03]  /*7170*/  LDCU.64 UR4, c[0x0][0x358] ;  /* 0x00006b00ff0477ac */ /* 0x000ea60008000a00 */
[----:B------:R-:W-:Y:S11]  /*7180*/  ISETP.NE.AND.EX P3, PT, R49, RZ, PT, P3 ;  /* 0x000000ff3100720c */ /* 0x000ff60003f65330 */
[----:B------:R-:W-:Y:S02]  /*7190*/  @!UPT UIADD3 URZ, UPT, UPT, URZ, URZ, URZ ;  /* 0x000000fffffff290 */ /* 0x000fe4000fffe0ff */
[----:B------:R-:W3:Y:S01]  /*71a0*/  @P3 LDC.64 R2, c[0x0][0x8a8] ;  /* 0x00022a00ff023b82 */ /* 0x000ee20000000a00 */
[----:B-1----:R-:W-:Y:S04]  /*71b0*/  @P3 IMAD R0, R50, UR36, RZ ;  /* 0x0000002432003c24 */ /* 0x002fe8000f8e02ff */
[----:B---3--:R-:W-:Y:S05]  /*71c0*/  @P3 IMAD.WIDE R2, R0, 0x4, R2 ;  /* 0x0000000400023825 */ /* 0x008fea00078e0202 */
[----:B--2--5:R2:W5:Y:S02]  /*71d0*/  @P3 LDG.E R24, desc[UR4][R2.64] ;  /* 0x0000000402183981 */ /* 0x024564000c1e1900 */
[----:B--2---:R-:W3:Y:S02]  /*71e0*/  @!P3 LDC R24, c[0x0][0x8a0] ;  /* 0x00022800ff18bb82 */ /* 0x004ee40000000800 */
.L_x_115:
[----:B-----5:R-:W-:Y:S01]  /*71f0*/  FSETP.NEU.AND P3, PT, R27, RZ, PT ;  /* 0x000000ff1b00720b */ /* 0x020fe20003f6d000 */
[----:B------:R-:W-:Y:S01]  /*7200*/  BSSY B1, `(.L_x_116) ;  /* 0x0000038000017945 */ /* 0x000fe20003800000 */
[----:B------:R-:W-:Y:S01]  /*7210*/  SEL R3, RZ, 0xffffffff, P2 ;  /* 0xffffffffff037807 */ /* 0x000fe20001000000 */
[----:B------:R-:W-:Y:S01]  /*7220*/  IMAD.MOV.U32 R74, RZ, RZ, 0x1 ;  /* 0x00000001ff4a7424 */ /* 0x000fe200078e00ff */
[----:B------:R-:W-:Y:S01]  /*7230*/  @P1 LOP3.LUT P2, RZ, R26, 0xff, RZ, 0xc0, !PT ;  /* 0x000000ff1aff1812 */ /* 0x000fe2000784c0ff */
[C---:B------:R-:W-:Y:S01]  /*7240*/  IMAD R25, R22.reuse, 0x80, R23 ;  /* 0x0000008016197824 */ /* 0x040fe200078e0217 */
[----:B-1----:R-:W-:Y:S01]  /*7250*/  @P1 SEL R0, RZ, 0xffffffff, P3 ;  /* 0xffffffffff001807 */ /* 0x002fe20001800000 */
[----:B------:R-:W-:Y:S01]  /*7260*/  IMAD R59, R65, -0x10, R63 ;  /* 0xfffffff0413b7824 */ /* 0x000fe200078e023f */
[----:B------:R-:W-:Y:S01]  /*7270*/  LEA R71, R22, UR43, 0x3 ;  /* 0x0000002b16477c11 */ /* 0x000fe2000f8e18ff */
[----:B------:R-:W-:Y:S01]  /*7280*/  IMAD.MOV.U32 R73, RZ, RZ, RZ ;  /* 0x000000ffff497224 */ /* 0x000fe200078e00ff */
[C---:B------:R-:W-:Y:S02]  /*7290*/  @P0 SEL R0, R3.reuse, R0, !P2 ;  /* 0x0000000003000207 */ /* 0x040fe40005000000 */
[----:B------:R-:W-:Y:S02]  /*72a0*/  CS2R R46, SRZ ;  /* 0x00000000002e7805 */ /* 0x000fe4000001ff00 */
[----:B------:R-:W-:Y:S02]  /*72b0*/  PLOP3.LUT P2, PT, PT, PT, UP1, 0x80, 0x8 ;  /* 0x000000000008781c */ /* 0x000fe40003f4f018 */
[----:B------:R-:W-:Y:S02]  /*72c0*/  CS2R R44, SRZ ;  /* 0x00000000002c7805 */ /* 0x000fe4000001ff00 */
[----:B------:R-:W-:Y:S02]  /*72d0*/  @P1 LOP3.LUT R0, R0, 0x1, RZ, 0xc0, !PT ;  /* 0x0000000100001812 */ /* 0x000fe400078ec0ff */
[----:B------:R-:W-:Y:S02]  /*72e0*/  CS2R R42, SRZ ;  /* 0x00000000002a7805 */ /* 0x000fe4000001ff00 */
[----:B------:R-:W-:Y:S02]  /*72f0*/  LOP3.LUT P4, R57, R26, 0xff, RZ, 0xc0, !PT ;  /* 0x000000ff1a397812 */ /* 0x000fe4000788c0ff */
[----:B------:R-:W-:Y:S02]  /*7300*/  CS2R R40, SRZ ;  /* 0x0000000000287805 */ /* 0x000fe4000001ff00 */
[----:B------:R-:W-:Y:S02]  /*7310*/  ISETP.NE.U32.OR P5, PT, R0, 0x1, !P1 ;  /* 0x000000010000780c */ /* 0x000fe40004fa5470 */
[----:B------:R-:W-:Y:S02]  /*7320*/  CS2R R38, SRZ ;  /* 0x0000000000267805 */ /* 0x000fe4000001ff00 */
[----:B------:R-:W-:Y:S02]  /*7330*/  SEL R2, RZ, 0xffffffff, P3 ;  /* 0xffffffffff027807 */ /* 0x000fe40001800000 */
[----:B------:R-:W-:Y:S02]  /*7340*/  CS2R R36, SRZ ;  /* 0x0000000000247805 */ /* 0x000fe4000001ff00 */
[----:B------:R-:W-:Y:S02]  /*7350*/  P2R R70, PR, RZ, 0x20 ;  /* 0x00000020ff467803 */ /* 0x000fe40000000000 */
[----:B------:R-:W-:Y:S02]  /*7360*/  CS2R R34, SRZ ;  /* 0x0000000000227805 */ /* 0x000fe4000001ff00 */
[----:B------:R-:W-:Y:S02]  /*7370*/  CS2R R32, SRZ ;  /* 0x0000000000207805 */ /* 0x000fe4000001ff00 */
[----:B------:R-:W-:Y:S04]  /*7380*/  @P2 SEL R2, R3, R2, !P4 ;  /* 0x0000000203022207 */ /* 0x000fe80006000000 */
[----:B------:R-:W-:Y:S02]  /*7390*/  LOP3.LUT R2, R2, 0x1, RZ, 0xc0, !PT ;  /* 0x0000000102027812 */ /* 0x000fe400078ec0ff */
[----:B------:R-:W-:Y:S02]  /*73a0*/  @P5 SHF.L.U32 R0, RZ, 0x1f, RZ ;  /* 0x0000001fff005819 */ /* 0x000fe400000006ff */
[----:B------:R-:W-:Y:S02]  /*73b0*/  ISETP.NE.U32.AND P2, PT, R2, 0x1, PT ;  /* 0x000000010200780c */ /* 0x000fe40003f45070 */
[----:B------:R1:W2:Y:S02]  /*73c0*/  @P5 SYNCS.PHASECHK.TRANS64.TRYWAIT P1, [UR43+0x80], R0 ;  /* 0x00008000ff0055a7 */ /* 0x0002a4000802112b */
[----:B------:R-:W-:Y:S02]  /*73d0*/  P2R R75, PR, RZ, 0x4 ;  /* 0x00000004ff4b7803 */ /* 0x000fe40000000000 */
[----:B-1----:R-:W-:Y:S04]  /*73e0*/  SHF.L.U32 R0, R61, 0x1f, RZ ;  /* 0x0000001f3d007819 */ /* 0x002fe800000006ff */
[----:B------:R1:W4:Y:S01]  /*73f0*/  SYNCS.PHASECHK.TRANS64.TRYWAIT P0, [R71+URZ+0xf0], R0 ;  /* 0x0000f000470075a7 */ /* 0x00032200080011ff */
[----:B--2---:R-:W-:Y:S01]  /*7400*/  @P5 SEL R74, RZ, 0x1, !P1 ;  /* 0x00000001ff4a5807 */ /* 0x004fe20004800000 */
[----:B-1----:R-:W-:Y:S06]  /*7410*/  @!P5 BRA `(.L_x_117) ;  /* 0x000000000058d947 */ /* 0x002fec0003800000 */
[----:B------:R-:W-:Y:S01]  /*7420*/  IMAD.MOV.U32 R46, RZ, RZ, RZ ;  /* 0x000000ffff2e7224 */ /* 0x000fe200078e00ff */
[----:B------:R-:W-:Y:S01]  /*7430*/  ISETP.NE.AND P1, PT, R74, RZ, PT ;  /* 0x000000ff4a00720c */ /* 0x000fe20003f25270 */
[----:B------:R-:W-:Y:S01]  /*7440*/  BSSY B0, `(.L_x_118) ;  /* 0x000000c000007945 */ /* 0x000fe20003800000 */
[----:B------:R-:W-:Y:S02]  /*7450*/  CS2R R34, SRZ ;  /* 0x0000000000227805 */ /* 0x000fe4000001ff00 */
[----:B------:R-:W-:Y:S02]  /*7460*/  CS2R R32, SRZ ;  /* 0x0000000000207805 */ /* 0x000fe4000001ff00 */
[----:B------:R-:W-:Y:S02]  /*7470*/  CS2R R38, SRZ ;  /* 0x0000000000267805 */ /* 0x000fe4000001ff00 */
[----:B------:R-:W-:Y:S02]  /*7480*/  CS2R R36, SRZ ;  /* 0x0000000000247805 */ /* 0x000fe4000001ff00 */
[----:B------:R-:W-:Y:S02]  /*7490*/  CS2R R42, SRZ ;  /* 0x00000000002a7805 */ /* 0x000fe4000001ff00 */
[----:B------:R-:W-:Y:S02]  /*74a0*/  CS2R R40, SRZ ;  /* 0x0000000000287805 */ /* 0x000fe4000001ff00 */
[----:B------:R-:W-:Y:S01]  /*74b0*/  CS2R R44, SRZ ;  /* 0x00000000002c7805 */ /* 0x000fe2000001ff00 */
[----:B------:R-:W-:Y:S06]  /*74c0*/  @P1 BRA `(.L_x_119) ;  /* 0x00000000000c1947 */ /* 0x000fec0003800000 */
[----:B------:R-:W-:Y:S04]  /*74d0*/  SHF.L.U32 R3, RZ, 0x1f, RZ ;  /* 0x0000001fff037819 */ /* 0x000fe800000006ff */
[----:B------:R-:W1:Y:S02]  /*74e0*/  SYNCS.PHASECHK.TRANS64.TRYWAIT P1, [UR43+0x80], R3 ;  /* 0x00008003ff0075a7 */ /* 0x000e64000802112b */
[----:B-1----:R-:W-:Y:S05]  /*74f0*/  @!P1 BRA `(.L_x_120) ;  /* 0x0000004c00b49947 */ /* 0x002fea0003800000 */
.L_x_119:
[----:B------:R-:W-:Y:S05]  /*7500*/  BSYNC B0 ;  /* 0x0000000000007941 */ /* 0x000fea0003800000 */
.L_x_118:
[----:B------:R-:W-:Y:S01]  /*7510*/  ISETP.NE.AND P1, PT, R75, RZ, PT ;  /* 0x000000ff4b00720c */ /* 0x000fe20003f25270 */
[----:B------:R-:W-:Y:S11]  /*7520*/  HFMA2 R73, -RZ, RZ, 0, 5.9604644775390625e-08 ;  /* 0x00000001ff497431 */ /* 0x000ff600000001ff */
[----:B------:R-:W-:Y:S01]  /*7530*/  @!UPT UIADD3 URZ, UPT, UPT, URZ, URZ, URZ ;  /* 0x000000fffffff290 */ /* 0x000fe2000fffe0ff */
[----:B------:R2:W1:Y:S04]  /*7540*/  @P1 LDS.128 R32, [R64] ;  /* 0x0000000040201984 */ /* 0x0004680000000c00 */
[----:B------:R2:W1:Y:S04]  /*7550*/  @P1 LDS.128 R36, [R63+0x10] ;  /* 0x000010003f241984 */ /* 0x0004680000000c00 */
[----:B------:R2:W1:Y:S04]  /*7560*/  @P1 LDS.128 R40, [R62+0x20] ;  /* 0x000020003e281984 */ /* 0x0004680000000c00 */
[----:B------:R2:W1:Y:S02]  /*7570*/  @P1 LDS.128 R44, [R59+0x30] ;  /* 0x000030003b2c1984 */ /* 0x0004640000000c00 */
.L_x_117:
[----:B------:R-:W-:Y:S05]  /*7580*/  BSYNC B1 ;  /* 0x0000000000017941 */ /* 0x000fea0003800000 */
.L_x_116:
[----:B-1----:R-:W-:Y:S04]  /*7590*/  SHF.R.U32.HI R2, RZ, 0x15, R25 ;  /* 0x00000015ff027819 */ /* 0x002fe80000011619 */
[----:B------:R-:W-:Y:S01]  /*75a0*/  LOP3.LUT P1, RZ, R2, 0x3, R52, 0x48, !PT ;  /* 0x0000000302ff7812 */ /* 0x000fe20007824834 */
[----:B------:R-:W-:Y:S01]  /*75b0*/  @!UPT UIADD3 URZ, UPT, UPT, URZ, URZ, URZ ;  /* 0x000000fffffff290 */ /* 0x000fe2000fffe0ff */
[----:B----4-:R-:W-:Y:S11]  /*75c0*/  @P0 BRA `(.L_x_121) ;  /* 0x0000000000080947 */ /* 0x010ff60003800000 */
[----:B------:R-:W1:Y:S02]  /*75d0*/  SYNCS.PHASECHK.TRANS64.TRYWAIT P0, [R71+URZ+0xf0], R0 ;  /* 0x0000f000470075a7 */ /* 0x000e6400080011ff */
[----:B-1----:R-:W-:Y:S05]  /*75e0*/  @!P0 BRA `(.L_x_122) ;  /* 0x0000004c00908947 */ /* 0x002fea0003800000 */
.L_x_121:
[----:B------:R-:W-:Y:S05]  /*75f0*/  @!P1 BRA `(.L_x_123) ;  /* 0x0000000000409947 */ /* 0x000fea0003800000 */
[----:B------:R-:W4:Y:S01]  /*7600*/  LDCU.64 UR8, c[0x4][0x70] ;  /* 0x01000e00ff0877ac */ /* 0x000f220008000a00 */
[----:B------:R-:W-:Y:S01]  /*7610*/  MOV R3, 0x0 ;  /* 0x0000000000037802 */ /* 0x000fe20000000f00 */
[----:B------:R-:W-:Y:S02]  /*7620*/  HFMA2 R12, -RZ, RZ, 0, 5.9604644775390625e-08 ;  /* 0x00000001ff0c7431 */ /* 0x000fe400000001ff */
[----:B------:R-:W-:Y:S02]  /*7630*/  IMAD.MOV.U32 R8, RZ, RZ, 0x192 ;  /* 0x00000192ff087424 */ /* 0x000fe400078e00ff */
[----:B------:R-:W-:Y:S01]  /*7640*/  IMAD.MOV.U32 R13, RZ, RZ, RZ ;  /* 0x000000ffff0d7224 */ /* 0x000fe200078e00ff */
[----:B------:R-:W5:Y:S01]  /*7650*/  LDCU.64 UR6, c[0x4][0x78] ;  /* 0x01000f00ff0677ac */ /* 0x000f620008000a00 */
[----:B------:R-:W1:Y:S01]  /*7660*/  LDC.64 R2, c[0x4][R3] ;  /* 0x0100000003027b82 */ /* 0x000e620000000a00 */
[----:B------:R-:W2:Y:S01]  /*7670*/  LDCU.64 UR4, c[0x4][0x10] ;  /* 0x01000200ff0477ac */ /* 0x000ea20008000a00 */
[----:B----4-:R-:W-:Y:S01]  /*7680*/  MOV R5, UR9 ;  /* 0x0000000900057c02 */ /* 0x010fe20008000f00 */
[----:B------:R-:W-:Y:S01]  /*7690*/  IMAD.U32 R4, RZ, RZ, UR8 ;  /* 0x00000008ff047e24 */ /* 0x000fe2000f8e00ff */
[----:B-----5:R-:W-:Y:S01]  /*76a0*/  MOV R7, UR7 ;  /* 0x0000000700077c02 */ /* 0x020fe20008000f00 */
[----:B------:R-:W-:Y:S01]  /*76b0*/  IMAD.U32 R6, RZ, RZ, UR6 ;  /* 0x00000006ff067e24 */ /* 0x000fe2000f8e00ff */
[----:B--2---:R-:W-:Y:S01]  /*76c0*/  MOV R11, UR5 ;  /* 0x00000005000b7c02 */ /* 0x004fe20008000f00 */
[----:B------:R-:W-:Y:S02]  /*76d0*/  IMAD.U32 R10, RZ, RZ, UR4 ;  /* 0x00000004ff0a7e24 */ /* 0x000fe4000f8e00ff */
[----:B------:R-:W-:Y:S07]  /*76e0*/  LEPC R20, `(.L_x_123) ;  /* 0x000000001014794e */ /* 0x000fee0000000000 */
[----:B-1-3--:R-:W-:Y:S05]  /*76f0*/  CALL.ABS.NOINC R2 ;  /* 0x0000000002007343 */ /* 0x00afea0003c00000 */
.L_x_123:
[----:B------:R-:W-:Y:S05]  /*7700*/  WARPSYNC.ALL ;  /* 0x0000000000007948 */ /* 0x000fea0003800000 */
[----:B------:R-:W-:Y:S01]  /*7710*/  R2UR UR4, R25 ;  /* 0x00000000190472ca */ /* 0x000fe200000e0000 */
[----:B------:R-:W-:Y:S01]  /*7720*/  BSSY.RECONVERGENT B0, `(.L_x_124) ;  /* 0x000003d000007945 */ /* 0x000fe20003800200 */
[----:B------:R-:W-:Y:S11]  /*7730*/  ISETP.NE.AND P0, PT, R66, RZ, PT ;  /* 0x000000ff4200720c */ /* 0x000ff60003f05270 */
[----:B------:R-:W1:Y:S02]  /*7740*/  LDTM.x16 R4, tmem[UR4] ;  /* 0x00000004000479ee */ /* 0x000e640008240000 */
[C---:B-1-3--:R-:W-:Y:S01]  /*7750*/  FMUL R0, R24.reuse, R4 ;  /* 0x0000000418007220 */ /* 0x04afe20000400000 */
[C---:B------:R-:W-:Y:S01]  /*7760*/  FMUL R2, R24.reuse, R5 ;  /* 0x0000000518027220 */ /* 0x040fe20000400000 */
[C---:B------:R-:W-:Y:S01]  /*7770*/  FMUL R3, R24.reuse, R6 ;  /* 0x0000000618037220 */ /* 0x040fe20000400000 */
[C---:B------:R-:W-:Y:S01]  /*7780*/  FMUL R7, R24.reuse, R7 ;  /* 0x0000000718077220 */ /* 0x040fe20000400000 */
[C---:B------:R-:W-:Y:S01]  /*7790*/  FFMA R28, R27.reuse, R32, R0 ;  /* 0x000000201b1c7223 */ /* 0x040fe20000000000 */
        /* <DEDUP_REMOVED lines=10> */
[----:B------:R1:W-:Y:S01]  /*7840*/  STS.128 [R64], R28 ;  /* 0x0000001c40007388 */ /* 0x0003e20000000c00 */
        /* <DEDUP_REMOVED lines=8> */
[----:B------:R1:W-:Y:S01]  /*78d0*/  STS.128 [R63+0x10], R4 ;  /* 0x000010043f007388 */ /* 0x0003e20000000c00 */
[C---:B------:R-:W-:Y:S01]  /*78e0*/  FMUL R13, R24.reuse, R17 ;  /* 0x00000011180d7220 */ /* 0x040fe20000400000 */
[C---:B------:R-:W-:Y:S01]  /*78f0*/  FFMA R10, R27.reuse, R42, R10 ;  /* 0x0000002a1b0a7223 */ /* 0x040fe2000000000a */
[C---:B------:R-:W-:Y:S01]  /*7900*/  FMUL R14, R24.reuse, R18 ;  /* 0x00000012180e7220 */ /* 0x040fe20000400000 */
[C---:B------:R-:W-:Y:S01]  /*7910*/  FFMA R11, R27.reuse, R43, R15 ;  /* 0x0000002b1b0b7223 */ /* 0x040fe2000000000f */
[----:B------:R-:W-:Y:S01]  /*7920*/  FMUL R19, R24, R19 ;  /* 0x0000001318137220 */ /* 0x000fe20000400000 */
[C---:B------:R-:W-:Y:S01]  /*7930*/  FFMA R12, R27.reuse, R44, R12 ;  /* 0x0000002c1b0c7223 */ /* 0x040fe2000000000c */
[C---:B------:R-:W-:Y:S01]  /*7940*/  FFMA R13, R27.reuse, R45, R13 ;  /* 0x0000002d1b0d7223 */ /* 0x040fe2000000000d */
[C---:B------:R-:W-:Y:S01]  /*7950*/  FFMA R14, R27.reuse, R46, R14 ;  /* 0x0000002e1b0e7223 */ /* 0x040fe2000000000e */
[----:B------:R1:W-:Y:S01]  /*7960*/  STS.128 [R62+0x20], R8 ;  /* 0x000020083e007388 */ /* 0x0003e20000000c00 */
[----:B------:R-:W-:Y:S05]  /*7970*/  FFMA R15, R27, R47, R19 ;  /* 0x0000002f1b0f7223 */ /* 0x000fea0000000013 */
[----:B------:R1:W-:Y:S01]  /*7980*/  STS.128 [R59+0x30], R12 ;  /* 0x0000300c3b007388 */ /* 0x0003e20000000c00 */
[----:B------:R-:W-:Y:S01]  /*7990*/  @!PT LDS RZ, [RZ] ;  /* 0x00000000fffff984 */ /* 0x000fe20000000800 */
[----:B------:R-:W-:Y:S01]  /*79a0*/  @!PT LDS RZ, [RZ] ;  /* 0x00000000fffff984 */ /* 0x000fe20000000800 */
[----:B------:R-:W-:Y:S01]  /*79b0*/  @!PT LDS RZ, [RZ] ;  /* 0x00000000fffff984 */ /* 0x000fe20000000800 */
[----:B------:R-:W-:Y:S01]  /*79c0*/  @!PT LDS RZ, [RZ] ;  /* 0x00000000fffff984 */ /* 0x000fe20000000800 */
[----:B------:R3:W-:Y:S06]  /*79d0*/  MEMBAR.ALL.CTA ;  /* 0x0000000000007992 */ /* 0x0007ec0000008000 */
[----:B---3--:R-:W3:Y:S02]  /*79e0*/  FENCE.VIEW.ASYNC.S ;  /* 0x00000000000073c6 */ /* 0x008ee40000000000 */
[----:B---3--:R-:W-:Y:S06]  /*79f0*/  BAR.SYNC.DEFER_BLOCKING 0x1, 0x80 ;  /* 0x0042000000007b1d */ /* 0x008fec0000010000 */
[----:B------:R-:W-:Y:S05]  /*7a00*/  @P0 BRA `(.L_x_125) ;  /* 0x0000000000380947 */ /* 0x000fea0003800000 */
[----:B------:R-:W-:Y:S01]  /*7a10*/  UIADD3 UR4, UPT, UPT, UR43, 0x200, URZ ;  /* 0x000002002b047890 */ /* 0x000fe2000fffe0ff */
[----:B------:R-:W-:Y:S01]  /*7a20*/  UMOV UR51, UR36 ;  /* 0x0000002400337c82 */ /* 0x000fe20008000000 */
[----:B------:R-:W-:Y:S02]  /*7a30*/  UIADD3 UR9, UPT, UPT, UR49, 0x80, URZ ;  /* 0x0000008031097890 */ /* 0x000fe4000fffe0ff */
[----:B------:R-:W-:Y:S02]  /*7a40*/  UIADD3 UR8, UPT, UPT, UR43, 0x1200, URZ ;  /* 0x000012002b087890 */ /* 0x000fe4000fffe0ff */
[----:B------:R-:W-:Y:S01]  /*7a50*/  MOV R56, UR4 ;  /* 0x0000000400387c02 */ /* 0x000fe20008000f00 */
[----:B------:R-:W-:Y:S01]  /*7a60*/  UIADD3 UR4, UP0, UPT, UR54, 0x680, URZ ;  /* 0x0000068036047890 */ /* 0x000fe2000ff1e0ff */
[----:B------:R-:W-:Y:S02]  /*7a70*/  UMOV UR10, UR50 ;  /* 0x00000032000a7c82 */ /* 0x000fe40008000000 */
[----:B------:R-:W-:Y:S01]  /*7a80*/  R2UR UR48, R56 ;  /* 0x00000000383072ca */ /* 0x000fe200000e0000 */
[----:B------:R-:W-:Y:S01]  /*7a90*/  UIADD3.X UR5, UPT, UPT, URZ, UR55, URZ, UP0, !UPT ;  /* 0x00000037ff057290 */ /* 0x000fe200087fe4ff */
[----:B------:R-:W-:Y:S11]  /*7aa0*/  UMOV UR11, UR36 ;  /* 0x00000024000b7c82 */ /* 0x000ff60008000000 */
[----:B------:R3:W-:Y:S01]  /*7ab0*/  UTMASTG.3D [UR48], [UR4] ;  /* 0x00000030040073b5 */ /* 0x0007e20008010000 */
[----:B------:R3:W-:Y:S01]  /*7ac0*/  UTMASTG.3D [UR8], [UR4] ;  /* 0x00000008040073b5 */ /* 0x0007e20008010000 */
[----:B------:R0:W-:Y:S01]  /*7ad0*/  UTMACMDFLUSH ;  /* 0x00000000000079b7 */ /* 0x0001e20000000000 */
[----:B---3--:R-:W-:Y:S04]  /*7ae0*/  DEPBAR.LE SB0, 0x1 ;  /* 0x000080400000791a */ /* 0x008fe80000000000 */
.L_x_125:
[----:B------:R-:W-:Y:S05]  /*7af0*/  BSYNC.RECONVERGENT B0 ;  /* 0x0000000000007941 */ /* 0x000fea0003800200 */
.L_x_124:
[----:B------:R-:W-:Y:S01]  /*7b00*/  BAR.SYNC.DEFER_BLOCKING 0x1, 0x80 ;  /* 0x0042000000007b1d */ /* 0x000fe20000010000 */
[----:B------:R-:W-:Y:S01]  /*7b10*/  ISETP.NE.AND P1, PT, R70, RZ, PT ;  /* 0x000000ff4600720c */ /* 0x000fe20003f25270 */
[----:B------:R-:W-:Y:S01]  /*7b20*/  UISETP.NE.AND UP0, UPT, UR52, URZ, UPT ;  /* 0x000000ff3400728c */ /* 0x000fe2000bf05270 */
[----:B------:R-:W-:Y:S11]  /*7b30*/  LEA R2, R73, UR43, 0x3 ;  /* 0x0000002b49027c11 */ /* 0x000ff6000f8e18ff */
[----:B-1----:R-:W-:Y:S01]  /*7b40*/  @P1 SHF.L.U32 R4, RZ, 0x1f, RZ ;  /* 0x0000001fff041819 */ /* 0x002fe200000006ff */
[----:B------:R-:W-:Y:S06]  /*7b50*/  BRA.U !UP0, `(.L_x_126) ;  /* 0x0000000108247547 */ /* 0x000fec000b800000 */
[----:B------:R-:W1:Y:S01]  /*7b60*/  S2R R0, SR_CgaCtaId ;  /* 0x0000000000007919 */ /* 0x000e620000008800 */
[----:B------:R-:W-:Y:S01]  /*7b70*/  IMAD.U32 R3, RZ, RZ, UR47 ;  /* 0x0000002fff037e24 */ /* 0x000fe2000f8e00ff */
[----:B------:R-:W-:Y:S04]  /*7b80*/  UIADD3 UR4, UPT, UPT, UR47, 0x1, URZ ;  /* 0x000000012f047890 */ /* 0x000fe8000fffe0ff */
[----:B------:R-:W-:Y:S01]  /*7b90*/  @P1 LEA R3, R3, UR43, 0x3 ;  /* 0x0000002b03031c11 */ /* 0x000fe2000f8e18ff */
[----:B------:R-:W-:Y:S04]  /*7ba0*/  UISETP.NE.AND UP0, UPT, UR4, 0x4, UPT ;  /* 0x000000040400788c */ /* 0x000fe8000bf05270 */
[----:B------:R-:W-:Y:S01]  /*7bb0*/  @P1 VIADD R3, R3, 0xa0 ;  /* 0x000000a003031836 */ /* 0x000fe20000000000 */
[----:B------:R-:W-:Y:S04]  /*7bc0*/  USEL UR47, UR4, URZ, UP0 ;  /* 0x000000ff042f7287 */ /* 0x000fe80008000000 */
[----:B-1----:R-:W-:Y:S04]  /*7bd0*/  @P1 PRMT R0, R0, 0x654, R3 ;  /* 0x0000065400001816 */ /* 0x002fe80000000003 */
[----:B------:R1:W-:Y:S04]  /*7be0*/  @P1 SYNCS.ARRIVE.TRANS64.RED.A1T0 RZ, [R0+URZ], RZ ;  /* 0x000000ff00ff19a7 */ /* 0x0003e800081004ff */
.L_x_126:
[----:B------:R-:W3:Y:S01]  /*7bf0*/  @P1 SYNCS.PHASECHK.TRANS64.TRYWAIT P0, [R2+URZ+0x80], R4 ;  /* 0x00008004020015a7 */ /* 0x000ee200080011ff */
[----:B------:R-:W-:Y:S01]  /*7c00*/  BSSY B1, `(.L_x_127) ;  /* 0x0000016000017945 */ /* 0x000fe20003800000 */
[----:B---3--:R-:W-:Y:S03]  /*7c10*/  @P1 SEL R74, RZ, 0x1, !P0 ;  /* 0x00000001ff4a1807 */ /* 0x008fe60004000000 */
[----:B------:R-:W-:Y:S05]  /*7c20*/  @!P1 BRA `(.L_x_128) ;  /* 0x00000000004c9947 */ /* 0x000fea0003800000 */
[----:B------:R-:W-:Y:S01]  /*7c30*/  ISETP.NE.AND P0, PT, R74, RZ, PT ;  /* 0x000000ff4a00720c */ /* 0x000fe20003f05270 */
[----:B------:R-:W-:Y:S01]  /*7c40*/  BSSY B0, `(.L_x_129) ;  /* 0x000000b000007945 */ /* 0x000fe20003800000 */
[----:B------:R-:W-:Y:S11]  /*7c50*/  ISETP.NE.AND P1, PT, R75, RZ, PT ;  /* 0x000000ff4b00720c */ /* 0x000ff60003f25270 */
[----:B------:R-:W-:Y:S02]  /*7c60*/  @!UPT UIADD3 URZ, UPT, UPT, URZ, URZ, URZ ;  /* 0x000000fffffff290 */ /* 0x000fe4000fffe0ff */
[C---:B------:R-:W-:Y:S01]  /*7c70*/  @P1 IMAD R6, R73.reuse, 0x2000, R64 ;  /* 0x0000200049061824 */ /* 0x040fe200078e0240 */
[C---:B------:R-:W-:Y:S01]  /*7c80*/  @P1 LEA R4, R73.reuse, R62, 0xd ;  /* 0x0000003e49041211 */ /* 0x040fe200078e68ff */
[C---:B------:R-:W-:Y:S02]  /*7c90*/  @P1 IMAD R5, R73.reuse, 0x2000, R63 ;  /* 0x0000200049051824 */ /* 0x040fe400078e023f */
[----:B------:R-:W-:Y:S01]  /*7ca0*/  @P1 IMAD R3, R73, 0x2000, R59 ;  /* 0x0000200049031824 */ /* 0x000fe200078e023b */
[----:B------:R-:W-:Y:S06]  /*7cb0*/  @P0 BRA `(.L_x_130) ;  /* 0x00000000000c0947 */ /* 0x000fec0003800000 */
[----:B-1----:R-:W-:Y:S04]  /*7cc0*/  SHF.L.U32 R0, RZ, 0x1f, RZ ;  /* 0x0000001fff007819 */ /* 0x002fe800000006ff */
[----:B------:R-:W1:Y:S02]  /*7cd0*/  SYNCS.PHASECHK.TRANS64.TRYWAIT P0, [R2+URZ+0x80], R0 ;  /* 0x00008000020075a7 */ /* 0x000e6400080011ff */
[----:B-1----:R-:W-:Y:S05]  /*7ce0*/  @!P0 BRA `(.L_x_131) ;  /* 0x0000004400e48947 */ /* 0x002fea0003800000 */
.L_x_130:
[----:B------:R-:W-:Y:S05]  /*7cf0*/  BSYNC B0 ;  /* 0x0000000000007941 */ /* 0x000fea0003800000 */
.L_x_129:
[----:B------:R-:W-:Y:S02]  /*7d00*/  ISETP.NE.AND P0, PT, R75, RZ, PT ;  /* 0x000000ff4b00720c */ /* 0x000fe40003f05270 */
[----:B------:R-:W-:Y:S11]  /*7d10*/  IADD3 R73, PT, PT, R73, 0x1, RZ ;  /* 0x0000000149497810 */ /* 0x000ff60007ffe0ff */
[----:B------:R3:W4:Y:S04]  /*7d20*/  @P0 LDS.128 R32, [R6] ;  /* 0x0000000006200984 */ /* 0x0007280000000c00 */
[----:B------:R3:W1:Y:S04]  /*7d30*/  @P0 LDS.128 R36, [R5+0x10] ;  /* 0x0000100005240984 */ /* 0x0006680000000c00 */
[----:B------:R3:W1:Y:S04]  /*7d40*/  @P0 LDS.128 R40, [R4+0x20] ;  /* 0x0000200004280984 */ /* 0x0006680000000c00 */
[----:B------:R3:W1:Y:S02]  /*7d50*/  @P0 LDS.128 R44, [R3+0x30] ;  /* 0x00003000032c0984 */ /* 0x0006640000000c00 */
.L_x_128:
[----:B------:R-:W-:Y:S05]  /*7d60*/  BSYNC B1 ;  /* 0x0000000000017941 */ /* 0x000fea0003800000 */
.L_x_127:
[----:B-1----:R-:W-:Y:S05]  /*7d70*/  VIADD R0, R25, 0x10 ;  /* 0x0000001019007836 */ /* 0x002fea0000000000 */
[----:B------:R-:W-:Y:S04]  /*7d80*/  SHF.R.U32.HI R0, RZ, 0x15, R0 ;  /* 0x00000015ff007819 */ /* 0x000fe80000011600 */
[----:B------:R-:W-:Y:S11]  /*7d90*/  LOP3.LUT P0, RZ, R0, 0x3, R52, 0x48, !PT ;  /* 0x0000000300ff7812 */ /* 0x000ff60007804834 */
[----:B------:R-:W-:Y:S02]  /*7da0*/  @!UPT UIADD3 URZ, UPT, UPT, URZ, URZ, URZ ;  /* 0x000000fffffff290 */ /* 0x000fe4000fffe0ff */
[----:B------:R-:W-:Y:S05]  /*7db0*/  @!P0 BRA `(.L_x_132) ;  /* 0x0000000000408947 */ /* 0x000fea0003800000 */
[----:B------:R-:W1:Y:S01]  /*7dc0*/  LDCU.64 UR8, c[0x4][0x70] ;  /* 0x01000e00ff0877ac */ /* 0x000e620008000a00 */
[----:B---3--:R-:W-:Y:S01]  /*7dd0*/  MOV R3, 0x0 ;  /* 0x0000000000037802 */ /* 0x008fe20000000f00 */
[----:B------:R-:W-:Y:S02]  /*7de0*/  HFMA2 R12, -RZ, RZ, 0, 5.9604644775390625e-08 ;  /* 0x00000001ff0c7431 */ /* 0x000fe400000001ff */
[----:B------:R-:W-:Y:S02]  /*7df0*/  IMAD.MOV.U32 R8, RZ, RZ, 0x192 ;  /* 0x00000192ff087424 */ /* 0x000fe400078e00ff */
[----:B------:R-:W-:Y:S01]  /*7e00*/  IMAD.MOV.U32 R13, RZ, RZ, RZ ;  /* 0x000000ffff0d7224 */ /* 0x000fe200078e00ff */
[----:B------:R-:W3:Y:S01]  /*7e10*/  LDCU.64 UR6, c[0x4][0x78] ;  /* 0x01000f00ff0677ac */ /* 0x000ee20008000a00 */
[----:B------:R-:W2:Y:S01]  /*7e20*/  LDC.64 R2, c[0x4][R3] ;  /* 0x0100000003027b82 */ /* 0x000ea20000000a00 */
[----:B------:R-:W5:Y:S01]  /*7e30*/  LDCU.64 UR4, c[0x4][0x10] ;  /* 0x01000200ff0477ac */ /* 0x000f620008000a00 */
[----:B-1----:R-:W-:Y:S01]  /*7e40*/  MOV R5, UR9 ;  /* 0x0000000900057c02 */ /* 0x002fe20008000f00 */
[----:B------:R-:W-:Y:S01]  /*7e50*/  IMAD.U32 R4, RZ, RZ, UR8 ;  /* 0x00000008ff047e24 */ /* 0x000fe2000f8e00ff */
[----:B---3--:R-:W-:Y:S01]  /*7e60*/  MOV R7, UR7 ;  /* 0x0000000700077c02 */ /* 0x008fe20008000f00 */
[----:B------:R-:W-:Y:S01]  /*7e70*/  IMAD.U32 R6, RZ, RZ, UR6 ;  /* 0x00000006ff067e24 */ /* 0x000fe2000f8e00ff */
[----:B-----5:R-:W-:Y:S01]  /*7e80*/  MOV R11, UR5 ;  /* 0x00000005000b7c02 */ /* 0x020fe20008000f00 */
[----:B------:R-:W-:Y:S02]  /*7e90*/  IMAD.U32 R10, RZ, RZ, UR4 ;  /* 0x00000004ff0a7e24 */ /* 0x000fe4000f8e00ff */
[----:B------:R-:W-:Y:S07]  /*7ea0*/  LEPC R20, `(.L_x_132) ;  /* 0x000000001014794e */ /* 0x000fee0000000000 */
[----:B--2-4-:R-:W-:Y:S05]  /*7eb0*/  CALL.ABS.NOINC R2 ;  /* 0x0000000002007343 */ /* 0x014fea0003c00000 */
.L_x_132:
[----:B------:R-:W1:Y:S01]  /*7ec0*/  S2R R72, SR_CgaCtaId ;  /* 0x0000000000487919 */ /* 0x000e620000008800 */
[----:B------:R-:W-:Y:S05]  /*7ed0*/  WARPSYNC.ALL ;  /* 0x0000000000007948 */ /* 0x000fea0003800000 */
[----:B------:R-:W-:Y:S01]  /*7ee0*/  R2UR UR4, R25 ;  /* 0x00000000190472ca */ /* 0x000fe200000e0000 */
[----:B------:R-:W-:Y:S01]  /*7ef0*/  BSSY.RECONVERGENT B0, `(.L_x_133) ;  /* 0x0000044000007945 */ /* 0x000fe20003800200 */
[----:B------:R-:W-:Y:S02]  /*7f00*/  ISETP.NE.AND P6, PT, R70, RZ, PT ;  /* 0x000000ff4600720c */ /* 0x000fe40003fc5270 */
[----:B------:R-:W-:Y:S02]  /*7f10*/  ISETP.NE.AND P0, PT, R66, RZ, PT ;  /* 0x000000ff4200720c */ /* 0x000fe40003f05270 */
[----:B------:R-:W-:Y:S07]  /*7f20*/  MOV R20, UR47 ;  /* 0x0000002f00147c02 */ /* 0x000fee0008000f00 */
[----:B---3--:R-:W3:Y:S02]  /*7f30*/  LDTM.x16 R4, tmem[UR4+0x10] ;  /* 0x00001004000479ee */ /* 0x008ee40008240000 */
[----:B------:R-:W-:Y:S04]  /*7f40*/  @P6 LEA R20, R20, UR43, 0x3 ;  /* 0x0000002b14146c11 */ /* 0x000fe8000f8e18ff */
[----:B------:R-:W-:Y:S01]  /*7f50*/  @P6 IADD3 R20, PT, PT, R20, 0xa0, RZ ;  /* 0x000000a014146810 */ /* 0x000fe20007ffe0ff */
[C---:B---3--:R-:W-:Y:S01]  /*7f60*/  FMUL R0, R24.reuse, R4 ;  /* 0x0000000418007220 */ /* 0x048fe20000400000 */
[C---:B------:R-:W-:Y:S01]  /*7f70*/  FMUL R2, R24.reuse, R5 ;  /* 0x0000000518027220 */ /* 0x040fe20000400000 */
[C---:B------:R-:W-:Y:S01]  /*7f80*/  FMUL R3, R24.reuse, R6 ;  /* 0x0000000618037220 */ /* 0x040fe20000400000 */
[C---:B------:R-:W-:Y:S01]  /*7f90*/  FMUL R7, R24.reuse, R7 ;  /* 0x0000000718077220 */ /* 0x040fe20000400000 */
[C---:B----4-:R-:W-:Y:S01]  /*7fa0*/  FFMA R28, R27.reuse, R32, R0 ;  /* 0x000000201b1c7223 */ /* 0x050fe20000000000 */
        /* <DEDUP_REMOVED lines=10> */
[----:B------:R-:W-:Y:S01]  /*8050*/  STS.128 [R64+0x2000], R28 ;  /* 0x0020001c40007388 */ /* 0x000fe20000000c00 */
        /* <DEDUP_REMOVED lines=18> */
[----:B------:R-:W-:Y:S01]  /*8180*/  FFMA R19, R27, R47, R12 ;  /* 0x0000002f1b137223 */ /* 0x000fe2000000000c */
[----:B------:R-:W-:Y:S02]  /*8190*/  @P6 SHF.L.U32 R0, RZ, 0x1f, RZ ;  /* 0x0000001fff006819 */ /* 0x000fe400000006ff */
[----:B-1----:R-:W-:Y:S02]  /*81a0*/  @P6 PRMT R20, R72, 0x654, R20 ;  /* 0x0000065448146816 */ /* 0x002fe40000000014 */
[----:B------:R4:W-:Y:S01]  /*81b0*/  STS.128 [R59+0x2030], R16 ;  /* 0x002030103b007388 */ /* 0x0009e20000000c00 */
[----:B------:R-:W-:Y:S01]  /*81c0*/  @!PT LDS RZ, [RZ] ;  /* 0x00000000fffff984 */ /* 0x000fe20000000800 */
[----:B------:R-:W-:Y:S01]  /*81d0*/  @!PT LDS RZ, [RZ] ;  /* 0x00000000fffff984 */ /* 0x000fe20000000800 */
[----:B------:R-:W-:Y:S01]  /*81e0*/  @!PT LDS RZ, [RZ] ;  /* 0x00000000fffff984 */ /* 0x000fe20000000800 */
[----:B------:R-:W-:Y:S01]  /*81f0*/  @!PT LDS RZ, [RZ] ;  /* 0x00000000fffff984 */ /* 0x000fe20000000800 */
[----:B------:R1:W-:Y:S06]  /*8200*/  MEMBAR.ALL.CTA ;  /* 0x0000000000007992 */ /* 0x0003ec0000008000 */
[----:B-1----:R-:W1:Y:S01]  /*8210*/  FENCE.VIEW.ASYNC.S ;  /* 0x00000000000073c6 */ /* 0x002e620000000000 */
[----:B---3--:R-:W-:Y:S01]  /*8220*/  LEA R6, R73, UR43, 0x3 ;  /* 0x0000002b49067c11 */ /* 0x008fe2000f8e18ff */
[----:B-1----:R-:W-:Y:S06]  /*8230*/  BAR.SYNC.DEFER_BLOCKING 0x1, 0x80 ;  /* 0x0042000000007b1d */ /* 0x002fec0000010000 */
[----:B------:R-:W-:Y:S05]  /*8240*/  @P0 BRA `(.L_x_134) ;  /* 0x0000000000380947 */ /* 0x000fea0003800000 */
[----:B------:R-:W-:Y:S02]  /*8250*/  UIADD3 UR4, UP0, UPT, UR54, 0x680, URZ ;  /* 0x0000068036047890 */ /* 0x000fe4000ff1e0ff */
[----:B------:R-:W-:Y:S02]  /*8260*/  UIADD3 UR13, UPT, UPT, UR49, 0x10, URZ ;  /* 0x00000010310d7890 */ /* 0x000fe4000fffe0ff */
[----:B------:R-:W-:Y:S02]  /*8270*/  UIADD3 UR12, UPT, UPT, UR43, 0x2200, URZ ;  /* 0x000022002b0c7890 */ /* 0x000fe4000fffe0ff */
[----:B------:R-:W-:Y:S01]  /*8280*/  UIADD3.X UR5, UPT, UPT, URZ, UR55, URZ, UP0, !UPT ;  /* 0x00000037ff057290 */ /* 0x000fe200087fe4ff */
[----:B------:R-:W-:Y:S01]  /*8290*/  UMOV UR14, UR50 ;  /* 0x00000032000e7c82 */ /* 0x000fe20008000000 */
[----:B------:R-:W-:Y:S01]  /*82a0*/  UMOV UR15, UR36 ;  /* 0x00000024000f7c82 */ /* 0x000fe20008000000 */
[----:B------:R-:W-:Y:S02]  /*82b0*/  UIADD3 UR9, UPT, UPT, UR49, 0x90, URZ ;  /* 0x0000009031097890 */ /* 0x000fe4000fffe0ff */
[----:B------:R-:W-:Y:S01]  /*82c0*/  UIADD3 UR8, UPT, UPT, UR43, 0x3200, URZ ;  /* 0x000032002b087890 */ /* 0x000fe2000fffe0ff */
[----:B------:R-:W-:Y:S03]  /*82d0*/  UMOV UR10, UR50 ;  /* 0x00000032000a7c82 */ /* 0x000fe60008000000 */
[----:B------:R1:W-:Y:S01]  /*82e0*/  UTMASTG.3D [UR12], [UR4] ;  /* 0x0000000c040073b5 */ /* 0x0003e20008010000 */
[----:B------:R-:W-:Y:S04]  /*82f0*/  UMOV UR11, UR36 ;  /* 0x00000024000b7c82 */ /* 0x000fe80008000000 */
[----:B------:R1:W-:Y:S01]  /*8300*/  UTMASTG.3D [UR8], [UR4] ;  /* 0x00000008040073b5 */ /* 0x0003e20008010000 */
[----:B------:R0:W-:Y:S01]  /*8310*/  UTMACMDFLUSH ;  /* 0x00000000000079b7 */ /* 0x0001e20000000000 */
[----:B-1----:R-:W-:Y:S04]  /*8320*/  DEPBAR.LE SB0, 0x1 ;  /* 0x000080400000791a */ /* 0x002fe80000000000 */
.L_x_134:
[----:B------:R-:W-:Y:S05]  /*8330*/  BSYNC.RECONVERGENT B0 ;  /* 0x0000000000007941 */ /* 0x000fea0003800200 */
.L_x_133:
[----:B------:R-:W-:Y:S01]  /*8340*/  BAR.SYNC.DEFER_BLOCKING 0x1, 0x80 ;  /* 0x0042000000007b1d */ /* 0x000fe20000010000 */
[----:B------:R-:W-:Y:S04]  /*8350*/  UIADD3 UR4, UPT, UPT, UR47, 0x1, URZ ;  /* 0x000000012f047890 */ /* 0x000fe8000fffe0ff */
[----:B------:R-:W-:Y:S04]  /*8360*/  UISETP.NE.AND UP0, UPT, UR4, 0x4, UPT ;  /* 0x000000040400788c */ /* 0x000fe8000bf05270 */
[----:B------:R-:W-:Y:S01]  /*8370*/  USEL UR46, UR4, URZ, UP0 ;  /* 0x000000ff042e7287 */ /* 0x000fe20008000000 */
[----:B------:R1:W-:Y:S01]  /*8380*/  @P6 SYNCS.ARRIVE.TRANS64.RED.A1T0 RZ, [R20+URZ], RZ ;  /* 0x000000ff14ff69a7 */ /* 0x0003e200081004ff */
[----:B------:R-:W-:Y:S01]  /*8390*/  BSSY B1, `(.L_x_135) ;  /* 0x0000017000017945 */ /* 0x000fe20003800000 */
[----:B------:R-:W3:Y:S02]  /*83a0*/  @P6 SYNCS.PHASECHK.TRANS64.TRYWAIT P0, [R6+URZ+0x80], R0 ;  /* 0x00008000060065a7 */ /* 0x000ee400080011ff */
[----:B---3--:R-:W-:Y:S01]  /*83b0*/  @P6 SEL R74, RZ, 0x1, !P0 ;  /* 0x00000001ff4a6807 */ /* 0x008fe20004000000 */
[----:B-1----:R-:W-:Y:S06]  /*83c0*/  @!P6 BRA `(.L_x_136) ;  /* 0x00000000004ce947 */ /* 0x002fec0003800000 */
        /* <DEDUP_REMOVED lines=9> */
[----:B------:R-:W-:Y:S04]  /*8460*/  SHF.L.U32 R5, RZ, 0x1f, RZ ;  /* 0x0000001fff057819 */ /* 0x000fe800000006ff */
[----:B------:R-:W1:Y:S02]  /*8470*/  SYNCS.PHASECHK.TRANS64.TRYWAIT P0, [R6+URZ+0x80], R5 ;  /* 0x00008005060075a7 */ /* 0x000e6400080011ff */
[----:B-1----:R-:W-:Y:S05]  /*8480*/  @!P0 BRA `(.L_x_139) ;  /* 0x0000004000108947 */ /* 0x002fea0003800000 */
.L_x_138:
[----:B------:R-:W-:Y:S05]  /*8490*/  BSYNC B0 ;  /* 0x0000000000007941 */ /* 0x000fea0003800000 */
.L_x_137:
[----:B------:R-:W-:Y:S02]  /*84a0*/  ISETP.NE.AND P0, PT, R75, RZ, PT ;  /* 0x000000ff4b00720c */ /* 0x000fe40003f05270 */
[----:B------:R-:W-:Y:S11]  /*84b0*/  IADD3 R73, PT, PT, R73, 0x1, RZ ;  /* 0x0000000149497810 */ /* 0x000ff60007ffe0ff */
[----:B------:R3:W1:Y:S04]  /*84c0*/  @P0 LDS.128 R32, [R4] ;  /* 0x0000000004200984 */ /* 0x0006680000000c00 */
[----:B------:R3:W1:Y:S04]  /*84d0*/  @P0 LDS.128 R36, [R3+0x10] ;  /* 0x0000100003240984 */ /* 0x0006680000000c00 */
[----:B------:R3:W1:Y:S04]  /*84e0*/  @P0 LDS.128 R40, [R2+0x20] ;  /* 0x0000200002280984 */ /* 0x0006680000000c00 */
[----:B------:R3:W1:Y:S02]  /*84f0*/  @P0 LDS.128 R44, [R0+0x30] ;  /* 0x00003000002c0984 */ /* 0x0006640000000c00 */
.L_x_136:
[----:B------:R-:W-:Y:S05]  /*8500*/  BSYNC B1 ;  /* 0x0000000000017941 */ /* 0x000fea0003800000 */
.L_x_135:
[----:B---3--:R-:W-:Y:S05]  /*8510*/  VIADD R0, R25, 0x20 ;  /* 0x0000002019007836 */ /* 0x008fea0000000000 */
[----:B------:R-:W-:Y:S04]  /*8520*/  SHF.R.U32.HI R0, RZ, 0x15, R0 ;  /* 0x00000015ff007819 */ /* 0x000fe80000011600 */
[----:B------:R-:W-:Y:S11]  /*8530*/  LOP3.LUT P0, RZ, R0, 0x3, R52, 0x48, !PT ;  /* 0x0000000300ff7812 */ /* 0x000ff60007804834 */
[----:B------:R-:W-:Y:S02]  /*8540*/  @!UPT UIADD3 URZ, UPT, UPT, URZ, URZ, URZ ;  /* 0x000000fffffff290 */ /* 0x000fe4000fffe0ff */
[----:B------:R-:W-:Y:S05]  /*8550*/  @!P0 BRA `(.L_x_140) ;  /* 0x0000000000408947 */ /* 0x000fea0003800000 */
[----:B------:R-:W1:Y:S01]  /*8560*/  LDCU.64 UR8, c[0x4][0x70] ;  /* 0x01000e00ff0877ac */ /* 0x000e620008000a00 */
[----:B------:R-:W-:Y:S01]  /*8570*/  MOV R3, 0x0 ;  /* 0x0000000000037802 */ /* 0x000fe20000000f00 */
[----:B------:R-:W-:Y:S02]  /*8580*/  HFMA2 R12, -RZ, RZ, 0, 5.9604644775390625e-08 ;  /* 0x00000001ff0c7431 */ /* 0x000fe400000001ff */
[----:B----4-:R-:W-:Y:S02]  /*8590*/  IMAD.MOV.U32 R8, RZ, RZ, 0x192 ;  /* 0x00000192ff087424 */ /* 0x010fe400078e00ff */
[----:B------:R-:W-:Y:S01]  /*85a0*/  IMAD.MOV.U32 R13, RZ, RZ, RZ ;  /* 0x000000ffff0d7224 */ /* 0x000fe200078e00ff */
[----:B------:R-:W3:Y:S01]  /*85b0*/  LDCU.64 UR6, c[0x4][0x78] ;  /* 0x01000f00ff0677ac */ /* 0x000ee20008000a00 */
[----:B------:R-:W4:Y:S01]  /*85c0*/  LDC.64 R2, c[0x4][R3] ;  /* 0x0100000003027b82 */ /* 0x000f220000000a00 */
        /* <DEDUP_REMOVED lines=9> */
.L_x_140:
[----:B------:R-:W-:Y:S05]  /*8660*/  WARPSYNC.ALL ;  /* 0x0000000000007948 */ /* 0x000fea0003800000 */
[----:B------:R-:W-:Y:S01]  /*8670*/  R2UR UR4, R25 ;  /* 0x00000000190472ca */ /* 0x000fe200000e0000 */
[----:B------:R-:W-:Y:S01]  /*8680*/  BSSY.RECONVERGENT B0, `(.L_x_141) ;  /* 0x0000044000007945 */ /* 0x000fe20003800200 */
[----:B------:R-:W-:Y:S02]  /*8690*/  ISETP.NE.AND P6, PT, R70, RZ, PT ;  /* 0x000000ff4600720c */ /* 0x000fe40003fc5270 */
[----:B------:R-:W-:Y:S02]  /*86a0*/  ISETP.NE.AND P0, PT, R66, RZ, PT ;  /* 0x000000ff4200720c */ /* 0x000fe40003f05270 */
[----:B------:R-:W-:Y:S07]  /*86b0*/  MOV R20, UR46 ;  /* 0x0000002e00147c02 */ /* 0x000fee0008000f00 */
[----:B-1--4-:R-:W1:Y:S02]  /*86c0*/  LDTM.x16 R4, tmem[UR4+0x20] ;  /* 0x00002004000479ee */ /* 0x012e640008240000 */
[----:B------:R-:W-:Y:S04]  /*86d0*/  @P6 LEA R20, R20, UR43, 0x3 ;  /* 0x0000002b14146c11 */ /* 0x000fe8000f8e18ff */
[----:B------:R-:W-:Y:S04]  /*86e0*/  @P6 IADD3 R20, PT, PT, R20, 0xa0, RZ ;  /* 0x000000a014146810 */ /* 0x000fe80007ffe0ff */
[----:B------:R-:W-:Y:S01]  /*86f0*/  @P6 PRMT R20, R72, 0x654, R20 ;  /* 0x0000065448146816 */ /* 0x000fe20000000014 */
[C---:B-1----:R-:W-:Y:S01]  /*8700*/  FMUL R0, R24.reuse, R4 ;  /* 0x0000000418007220 */ /* 0x042fe20000400000 */
        /* <DEDUP_REMOVED lines=34> */
[----:B------:R-:W-:Y:S02]  /*8930*/  LEA R0, R73, UR43, 0x3 ;  /* 0x0000002b49007c11 */ /* 0x000fe4000f8e18ff */
[----:B------:R-:W-:Y:S02]  /*8940*/  @P6 SHF.L.U32 R2, RZ, 0x1f, RZ ;  /* 0x0000001fff026819 */ /* 0x000fe400000006ff */
        /* <DEDUP_REMOVED lines=22> */
[----:B---3--:R-:W-:Y:S04]  /*8ab0*/  DEPBAR.LE SB0, 0x1 ;  /* 0x000080400000791a */ /* 0x008fe80000000000 */
.L_x_142:
[----:B------:R-:W-:Y:S05]  /*8ac0*/  BSYNC.RECONVERGENT B0 ;  /* 0x0000000000007941 */ /* 0x000fea0003800200 */
.L_x_141:
[----:B------:R-:W-:Y:S01]  /*8ad0*/  BAR.SYNC.DEFER_BLOCKING 0x1, 0x80 ;  /* 0x0042000000007b1d */ /* 0x000fe20000010000 */
[----:B------:R-:W-:Y:S01]  /*8ae0*/  UIADD3 UR4, UPT, UPT, UR46, 0x1, URZ ;  /* 0x000000012e047890 */ /* 0x000fe2000fffe0ff */
[----:B------:R-:W-:Y:S03]  /*8af0*/  HFMA2 R76, -RZ, RZ, 0, 0 ;  /* 0x00000000ff4c7431 */ /* 0x000fe600000001ff */
[----:B------:R-:W-:Y:S04]  /*8b00*/  UISETP.NE.AND UP0, UPT, UR4, 0x4, UPT ;  /* 0x000000040400788c */ /* 0x000fe8000bf05270 */
[----:B------:R-:W-:Y:S01]  /*8b10*/  USEL UR44, UR4, URZ, UP0 ;  /* 0x000000ff042c7287 */ /* 0x000fe20008000000 */
[----:B------:R3:W-:Y:S01]  /*8b20*/  @P6 SYNCS.ARRIVE.TRANS64.RED.A1T0 RZ, [R20+URZ], RZ ;  /* 0x000000ff14ff69a7 */ /* 0x0007e200081004ff */
[----:B------:R-:W-:Y:S01]  /*8b30*/  BSSY B1, `(.L_x_143) ;  /* 0x000001b000017945 */ /* 0x000fe20003800000 */
[----:B------:R-:W4:Y:S02]  /*8b40*/  @P6 SYNCS.PHASECHK.TRANS64.TRYWAIT P0, [R0+URZ+0x80], R2 ;  /* 0x00008002000065a7 */ /* 0x000f2400080011ff */
[----:B----4-:R-:W-:Y:S01]  /*8b50*/  @P6 SEL R74, RZ, 0x1, !P0 ;  /* 0x00000001ff4a6807 */ /* 0x010fe20004000000 */
[----:B---3--:R-:W-:Y:S06]  /*8b60*/  @!P6 BRA `(.L_x_144) ;  /* 0x00000000005ce947 */ /* 0x008fec0003800000 */
[----:B------:R-:W-:Y:S01]  /*8b70*/  ISETP.NE.AND P0, PT, R74, RZ, PT ;  /* 0x000000ff4a00720c */ /* 0x000fe20003f05270 */
[----:B------:R-:W-:Y:S01]  /*8b80*/  BSSY B0, `(.L_x_145) ;  /* 0x000000b000007945 */ /* 0x000fe20003800000 */
[----:B------:R-:W-:Y:S11]  /*8b90*/  ISETP.NE.AND P1, PT, R75, RZ, PT ;  /* 0x000000ff4b00720c */ /* 0x000ff60003f25270 */
[----:B------:R-:W-:Y:S02]  /*8ba0*/  @!UPT UIADD3 URZ, UPT, UPT, URZ, URZ, URZ ;  /* 0x000000fffffff290 */ /* 0x000fe4000fffe0ff */
[C---:B-1----:R-:W-:Y:S01]  /*8bb0*/  @P1 IMAD R5, R73.reuse, 0x2000, R64 ;  /* 0x0000200049051824 */ /* 0x042fe200078e0240 */
[C---:B------:R-:W-:Y:S01]  /*8bc0*/  @P1 LEA R3, R73.reuse, R62, 0xd ;  /* 0x0000003e49031211 */ /* 0x040fe200078e68ff */
[C---:B------:R-:W-:Y:S02]  /*8bd0*/  @P1 IMAD R4, R73.reuse, 0x2000, R63 ;  /* 0x0000200049041824 */ /* 0x040fe400078e023f */
[----:B------:R-:W-:Y:S01]  /*8be0*/  @P1 IMAD R2, R73, 0x2000, R59 ;  /* 0x0000200049021824 */ /* 0x000fe200078e023b */
[----:B------:R-:W-:Y:S06]  /*8bf0*/  @P0 BRA `(.L_x_146) ;  /* 0x00000000000c0947 */ /* 0x000fec0003800000 */
[----:B------:R-:W-:Y:S04]  /*8c00*/  SHF.L.U32 R6, RZ, 0x1f, RZ ;  /* 0x0000001fff067819 */ /* 0x000fe800000006ff */
[----:B------:R-:W1:Y:S02]  /*8c10*/  SYNCS.PHASECHK.TRANS64.TRYWAIT P0, [R0+URZ+0x80], R6 ;  /* 0x00008006000075a7 */ /* 0x000e6400080011ff */
[----:B-1----:R-:W-:Y:S05]  /*8c20*/  @!P0 BRA `(.L_x_147) ;  /* 0x00000038003c8947 */ /* 0x002fea0003800000 */
.L_x_146:
[----:B------:R-:W-:Y:S05]  /*8c30*/  BSYNC B0 ;  /* 0x0000000000007941 */ /* 0x000fea0003800000 */
.L_x_145:
[----:B------:R-:W-:Y:S01]  /*8c40*/  ISETP.NE.AND P0, PT, R75, RZ, PT ;  /* 0x000000ff4b00720c */ /* 0x000fe20003f05270 */
[----:B------:R-:W-:Y:S11]  /*8c50*/  VIADD R73, R73, 0x1 ;  /* 0x0000000149497836 */ /* 0x000ff60000000000 */
[----:B------:R-:W-:Y:S01]  /*8c60*/  @!UPT UIADD3 URZ, UPT, UPT, URZ, URZ, URZ ;  /* 0x000000fffffff290 */ /* 0x000fe2000fffe0ff */
[----:B------:R3:W4:Y:S04]  /*8c70*/  @P0 LDS.128 R32, [R5] ;  /* 0x0000000005200984 */ /* 0x0007280000000c00 */
[----:B------:R3:W1:Y:S04]  /*8c80*/  @P0 LDS.128 R36, [R4+0x10] ;  /* 0x0000100004240984 */ /* 0x0006680000000c00 */
[----:B------:R3:W1:Y:S04]  /*8c90*/  @P0 LDS.128 R40, [R3+0x20] ;  /* 0x0000200003280984 */ /* 0x0006680000000c00 */
[----:B------:R3:W1:Y:S01]  /*8ca0*/  @P0 LDS.128 R44, [R2+0x30] ;  /* 0x00003000022c0984 */ /* 0x0006620000000c00 */
[C---:B------:R-:W-:Y:S04]  /*8cb0*/  ISETP.NE.AND P0, PT, R73.reuse, 0x4, PT ;  /* 0x000000044900780c */ /* 0x040fe80003f05270 */
[----:B------:R-:W-:Y:S02]  /*8cc0*/  SEL R73, R73, RZ, P0 ;  /* 0x000000ff49497207 */ /* 0x000fe40000000000 */
[----:B------:R-:W-:Y:S02]  /*8cd0*/  SEL R76, RZ, 0x1, P0 ;  /* 0x00000001ff4c7807 */ /* 0x000fe40000000000 */
.L_x_144:
[----:B------:R-:W-:Y:S05]  /*8ce0*/  BSYNC B1 ;  /* 0x0000000000017941 */ /* 0x000fea0003800000 */
.L_x_143:
        /* <DEDUP_REMOVED lines=21> */
.L_x_148:
[----:B------:R-:W-:Y:S05]  /*8e40*/  WARPSYNC.ALL ;  /* 0x0000000000007948 */ /* 0x000fea0003800000 */
[----:B------:R-:W-:Y:S01]  /*8e50*/  R2UR UR4, R25 ;  /* 0x00000000190472ca */ /* 0x000fe200000e0000 */
[----:B------:R-:W-:Y:S01]  /*8e60*/  BSSY.RECONVERGENT B0, `(.L_x_149) ;  /* 0x0000044000007945 */ /* 0x000fe20003800200 */
[----:B------:R-:W-:Y:S02]  /*8e70*/  ISETP.NE.AND P6, PT, R70, RZ, PT ;  /* 0x000000ff4600720c */ /* 0x000fe40003fc5270 */
[----:B------:R-:W-:Y:S02]  /*8e80*/  ISETP.NE.AND P0, PT, R66, RZ, PT ;  /* 0x000000ff4200720c */ /* 0x000fe40003f05270 */
[----:B------:R-:W-:Y:S07]  /*8e90*/  MOV R20, UR44 ;  /* 0x0000002c00147c02 */ /* 0x000fee0008000f00 */
[----:B---3--:R-:W1:Y:S02]  /*8ea0*/  LDTM.x16 R4, tmem[UR4+0x30] ;  /* 0x00003004000479ee */ /* 0x008e640008240000 */
[----:B------:R-:W-:Y:S04]  /*8eb0*/  @P6 LEA R20, R20, UR43, 0x3 ;  /* 0x0000002b14146c11 */ /* 0x000fe8000f8e18ff */
[----:B------:R-:W-:Y:S04]  /*8ec0*/  @P6 IADD3 R20, PT, PT, R20, 0xa0, RZ ;  /* 0x000000a014146810 */ /* 0x000fe80007ffe0ff */
[----:B------:R-:W-:Y:S01]  /*8ed0*/  @P6 PRMT R20, R72, 0x654, R20 ;  /* 0x0000065448146816 */ /* 0x000fe20000000014 */
[C---:B-1----:R-:W-:Y:S01]  /*8ee0*/  FMUL R0, R24.reuse, R4 ;  /* 0x0000000418007220 */ /* 0x042fe20000400000 */
        /* <DEDUP_REMOVED lines=34> */
[----:B------:R-:W-:Y:S04]  /*9110*/  @P6 SHF.L.U32 R0, R76, 0x1f, RZ ;  /* 0x0000001f4c006819 */ /* 0x000fe800000006ff */
[----:B------:R3:W-:Y:S01]  /*9120*/  STS.128 [R59+0x6030], R16 ;  /* 0x006030103b007388 */ /* 0x0007e20000000c00 */
[----:B------:R-:W-:Y:S01]  /*9130*/  @!PT LDS RZ, [RZ] ;  /* 0x00000000fffff984 */ /* 0x000fe20000000800 */
[----:B------:R-:W-:Y:S01]  /*9140*/  @!PT LDS RZ, [RZ] ;  /* 0x00000000fffff984 */ /* 0x000fe20000000800 */
[----:B------:R-:W-:Y:S01]  /*9150*/  @!PT LDS RZ, [RZ] ;  /* 0x00000000fffff984 */ /* 0x000fe20000000800 */
[----:B------:R-:W-:Y:S01]  /*9160*/  @!PT LDS RZ, [RZ] ;  /* 0x00000000fffff984 */ /* 0x000fe20000000800 */
[----:B------:R4:W-:Y:S06]  /*9170*/  MEMBAR.ALL.CTA ;  /* 0x0000000000007992 */ /* 0x0009ec0000008000 */
[----:B----4-:R-:W4:Y:S01]  /*9180*/  FENCE.VIEW.ASYNC.S ;  /* 0x00000000000073c6 */ /* 0x010f220000000000 */
[----:B-1----:R-:W-:Y:S01]  /*9190*/  LEA R6, R73, UR43, 0x3 ;  /* 0x0000002b49067c11 */ /* 0x002fe2000f8e18ff */
[----:B----4-:R-:W-:Y:S06]  /*91a0*/  BAR.SYNC.DEFER_BLOCKING 0x1, 0x80 ;  /* 0x0042000000007b1d */ /* 0x010fec0000010000 */
        /* <DEDUP_REMOVED lines=15> */
.L_x_150:
[----:B------:R-:W-:Y:S05]  /*92a0*/  BSYNC.RECONVERGENT B0 ;  /* 0x0000000000007941 */ /* 0x000fea0003800200 */
.L_x_149:
[----:B------:R-:W-:Y:S01]  /*92b0*/  BAR.SYNC.DEFER_BLOCKING 0x1, 0x80 ;  /* 0x0042000000007b1d */ /* 0x000fe20000010000 */
[----:B------:R-:W-:Y:S04]  /*92c0*/  UIADD3 UR4, UPT, UPT, UR44, 0x1, URZ ;  /* 0x000000012c047890 */ /* 0x000fe8000fffe0ff */
[----:B------:R-:W-:Y:S04]  /*92d0*/  UISETP.NE.AND UP0, UPT, UR4, 0x4, UPT ;  /* 0x000000040400788c */ /* 0x000fe8000bf05270 */
[----:B------:R-:W-:Y:S01]  /*92e0*/  USEL UR47, UR4, URZ, UP0 ;  /* 0x000000ff042f7287 */ /* 0x000fe20008000000 */
[----:B------:R1:W-:Y:S01]  /*92f0*/  @P6 SYNCS.ARRIVE.TRANS64.RED.A1T0 RZ, [R20+URZ], RZ ;  /* 0x000000ff14ff69a7 */ /* 0x0003e200081004ff */
[----:B------:R-:W-:Y:S01]  /*9300*/  BSSY B1, `(.L_x_151) ;  /* 0x000001c000017945 */ /* 0x000fe20003800000 */
[----:B------:R-:W4:Y:S02]  /*9310*/  @P6 SYNCS.PHASECHK.TRANS64.TRYWAIT P0, [R6+URZ+0x80], R0 ;  /* 0x00008000060065a7 */ /* 0x000f2400080011ff */
[----:B----4-:R-:W-:Y:S01]  /*9320*/  @P6 SEL R74, RZ, 0x1, !P0 ;  /* 0x00000001ff4a6807 */ /* 0x010fe20004000000 */
        /* <DEDUP_REMOVED lines=10> */
[----:B------:R-:W-:Y:S04]  /*93d0*/  SHF.L.U32 R5, R76, 0x1f, RZ ;  /* 0x0000001f4c057819 */ /* 0x000fe800000006ff */
[----:B------:R-:W1:Y:S02]  /*93e0*/  SYNCS.PHASECHK.TRANS64.TRYWAIT P0, [R6+URZ+0x80], R5 ;  /* 0x00008005060075a7 */ /* 0x000e6400080011ff */
[----:B-1----:R-:W-:Y:S05]  /*93f0*/  @!P0 BRA `(.L_x_155) ;  /* 0x00000030005c8947 */ /* 0x002fea0003800000 */
.L_x_154:
[----:B------:R-:W-:Y:S05]  /*9400*/  BSYNC B0 ;  /* 0x0000000000007941 */ /* 0x000fea0003800000 */
.L_x_153:
[----:B------:R-:W-:Y:S01]  /*9410*/  ISETP.NE.AND P0, PT, R75, RZ, PT ;  /* 0x000000ff4b00720c */ /* 0x000fe20003f05270 */
[----:B------:R-:W-:Y:S11]  /*9420*/  VIADD R73, R73, 0x1 ;  /* 0x0000000149497836 */ /* 0x000ff60000000000 */
[----:B------:R-:W-:Y:S01]  /*9430*/  @!UPT UIADD3 URZ, UPT, UPT, URZ, URZ, URZ ;  /* 0x000000fffffff290 */ /* 0x000fe2000fffe0ff */
[----:B------:R-:W4:Y:S04]  /*9440*/  @P0 LDS.128 R32, [R4] ;  /* 0x0000000004200984 */ /* 0x000f280000000c00 */
[----:B------:R-:W1:Y:S04]  /*9450*/  @P0 LDS.128 R36, [R3+0x10] ;  /* 0x0000100003240984 */ /* 0x000e680000000c00 */
[----:B------:R-:W1:Y:S04]  /*9460*/  @P0 LDS.128 R40, [R2+0x20] ;  /* 0x0000200002280984 */ /* 0x000e680000000c00 */
[----:B------:R5:W1:Y:S01]  /*9470*/  @P0 LDS.128 R44, [R0+0x30] ;  /* 0x00003000002c0984 */ /* 0x000a620000000c00 */
[C---:B------:R-:W-:Y:S04]  /*9480*/  ISETP.NE.AND P0, PT, R73.reuse, 0x4, PT ;  /* 0x000000044900780c */ /* 0x040fe80003f05270 */
[----:B------:R-:W-:Y:S02]  /*9490*/  SEL R73, R73, RZ, P0 ;  /* 0x000000ff49497207 */ /* 0x000fe40000000000 */
[----:B-----5:R-:W-:Y:S04]  /*94a0*/  SEL R0, RZ, 0x1, P0 ;  /* 0x00000001ff007807 */ /* 0x020fe80000000000 */
[----:B------:R-:W-:Y:S02]  /*94b0*/  LOP3.LUT R76, R76, R0, RZ, 0x3c, !PT ;  /* 0x000000004c4c7212 */ /* 0x000fe400078e3cff */
.L_x_152:
[----:B------:R-:W-:Y:S05]  /*94c0*/  BSYNC B1 ;  /* 0x0000000000017941 */ /* 0x000fea0003800000 */
.L_x_151:
[----:B------:R-:W-:Y:S05]  /*94d0*/  VIADD R0, R25, 0x40 ;  /* 0x0000004019007836 */ /* 0x000fea0000000000 */
[----:B------:R-:W-:Y:S04]  /*94e0*/  SHF.R.U32.HI R0, RZ, 0x15, R0 ;  /* 0x00000015ff007819 */ /* 0x000fe80000011600 */
[----:B------:R-:W-:Y:S11]  /*94f0*/  LOP3.LUT P0, RZ, R0, 0x3, R52, 0x48, !PT ;  /* 0x0000000300ff7812 */ /* 0x000ff60007804834 */
[----:B------:R-:W-:Y:S02]  /*9500*/  @!UPT UIADD3 URZ, UPT, UPT, URZ, URZ, URZ ;  /* 0x000000fffffff290 */ /* 0x000fe4000fffe0ff */
[----:B------:R-:W-:Y:S05]  /*9510*/  @!P0 BRA `(.L_x_156) ;  /* 0x0000000000408947 */ /* 0x000fea0003800000 */
[----:B------:R-:W1:Y:S01]  /*9520*/  LDCU.64 UR8, c[0x4][0x70] ;  /* 0x01000e00ff0877ac */ /* 0x000e620008000a00 */
[----:B------:R-:W-:Y:S01]  /*9530*/  MOV R3, 0x0 ;  /* 0x0000000000037802 */ /* 0x000fe20000000f00 */
[----:B------:R-:W-:Y:S02]  /*9540*/  HFMA2 R12, -RZ, RZ, 0, 5.9604644775390625e-08 ;  /* 0x00000001ff0c7431 */ /* 0x000fe400000001ff */
[----:B---3--:R-:W-:Y:S02]  /*9550*/  IMAD.MOV.U32 R8, RZ, RZ, 0x192 ;  /* 0x00000192ff087424 */ /* 0x008fe400078e00ff */
        /* <DEDUP_REMOVED lines=12> */
.L_x_156:
[----:B------:R-:W-:Y:S05]  /*9620*/  WARPSYNC.ALL ;  /* 0x0000000000007948 */ /* 0x000fea0003800000 */
[----:B------:R-:W-:Y:S01]  /*9630*/  R2UR UR4, R25 ;  /* 0x00000000190472ca */ /* 0x000fe200000e0000 */
[----:B------:R-:W-:Y:S01]  /*9640*/  BSSY.RECONVERGENT B0, `(.L_x_157) ;  /* 0x0000046000007945 */ /* 0x000fe20003800200 */
[----:B------:R-:W-:Y:S02]  /*9650*/  ISETP.NE.AND P6, PT, R70, RZ, PT ;  /* 0x000000ff4600720c */ /* 0x000fe40003fc5270 */
[----:B------:R-:W-:Y:S02]  /*9660*/  ISETP.NE.AND P0, PT, R66, RZ, PT ;  /* 0x000000ff4200720c */ /* 0x000fe40003f05270 */
[----:B------:R-:W-:Y:S07]  /*9670*/  MOV R20, UR47 ;  /* 0x0000002f00147c02 */ /* 0x000fee0008000f00 */
[----:B-1-3--:R-:W1:Y:S02]  /*9680*/  LDTM.x16 R4, tmem[UR4+0x40] ;  /* 0x00004004000479ee */ /* 0x00ae640008240000 */
        /* <DEDUP_REMOVED lines=18> */
[----:B------:R-:W-:Y:S01]  /*97b0*/  STS.128 [R64], R28 ;  /* 0x0000001c40007388 */ /* 0x000fe20000000c00 */
        /* <DEDUP_REMOVED lines=30> */
[----:B------:R-:W-:Y:S02]  /*99a0*/  UIADD3 UR4, UPT, UPT, UR43, 0x200, URZ ;  /* 0x000002002b047890 */ /* 0x000fe4000fffe0ff */
[----:B------:R-:W-:Y:S01]  /*99b0*/  UIADD3 UR9, UPT, UPT, UR49, 0x40, URZ ;  /* 0x0000004031097890 */ /* 0x000fe2000fffe0ff */
[----:B------:R-:W-:Y:S01]  /*99c0*/  UMOV UR10, UR50 ;  /* 0x00000032000a7c82 */ /* 0x000fe20008000000 */
[----:B------:R-:W-:Y:S02]  /*99d0*/  UMOV UR11, UR36 ;  /* 0x00000024000b7c82 */ /* 0x000fe40008000000 */
[----:B------:R-:W-:Y:S01]  /*99e0*/  MOV R56, UR4 ;  /* 0x0000000400387c02 */ /* 0x000fe20008000f00 */
[----:B------:R-:W-:Y:S02]  /*99f0*/  UIADD3 UR4, UP0, UPT, UR54, 0x680, URZ ;  /* 0x0000068036047890 */ /* 0x000fe4000ff1e0ff */
[----:B------:R-:W-:Y:S01]  /*9a00*/  UIADD3 UR13, UPT, UPT, UR49, 0xc0, URZ ;  /* 0x000000c0310d7890 */ /* 0x000fe2000fffe0ff */
[----:B------:R-:W-:Y:S01]  /*9a10*/  R2UR UR8, R56 ;  /* 0x00000000380872ca */ /* 0x000fe200000e0000 */
[----:B------:R-:W-:Y:S02]  /*9a20*/  UIADD3.X UR5, UPT, UPT, URZ, UR55, URZ, UP0, !UPT ;  /* 0x00000037ff057290 */ /* 0x000fe400087fe4ff */
[----:B------:R-:W-:Y:S01]  /*9a30*/  UIADD3 UR12, UPT, UPT, UR43, 0x1200, URZ ;  /* 0x000012002b0c7890 */ /* 0x000fe2000fffe0ff */
[----:B------:R-:W-:Y:S01]  /*9a40*/  UMOV UR14, UR50 ;  /* 0x00000032000e7c82 */ /* 0x000fe20008000000 */
[----:B------:R-:W-:Y:S08]  /*9a50*/  UMOV UR15, UR36 ;  /* 0x00000024000f7c82 */ /* 0x000ff00008000000 */
[----:B------:R1:W-:Y:S01]  /*9a60*/  UTMASTG.3D [UR8], [UR4] ;  /* 0x00000008040073b5 */ /* 0x0003e20008010000 */
[----:B------:R1:W-:Y:S01]  /*9a70*/  UTMASTG.3D [UR12], [UR4] ;  /* 0x0000000c040073b5 */ /* 0x0003e20008010000 */
[----:B------:R0:W-:Y:S01]  /*9a80*/  UTMACMDFLUSH ;  /* 0x00000000000079b7 */ /* 0x0001e20000000000 */
[----:B-1----:R-:W-:Y:S04]  /*9a90*/  DEPBAR.LE SB0, 0x1 ;  /* 0x000080400000791a */ /* 0x002fe80000000000 */
.L_x_158:
[----:B------:R-:W-:Y:S05]  /*9aa0*/  BSYNC.RECONVERGENT B0 ;  /* 0x0000000000007941 */ /* 0x000fea0003800200 */
.L_x_157:
        /* <DEDUP_REMOVED lines=21> */
.L_x_162:
[----:B------:R-:W-:Y:S05]  /*9c00*/  BSYNC B0 ;  /* 0x0000000000007941 */ /* 0x000fea0003800000 */
.L_x_161:
        /* <DEDUP_REMOVED lines=11> */
.L_x_160:
[----:B------:R-:W-:Y:S05]  /*9cc0*/  BSYNC B1 ;  /* 0x0000000000017941 */ /* 0x000fea0003800000 */
.L_x_159:
        /* <DEDUP_REMOVED lines=21> */
.L_x_164:
        /* <DEDUP_REMOVED lines=70> */
.L_x_166:
[----:B------:R-:W-:Y:S05]  /*a280*/  BSYNC.RECONVERGENT B0 ;  /* 0x0000000000007941 */ /* 0x000fea0003800200 */
.L_x_165:
        /* <DEDUP_REMOVED lines=21> */
.L_x_170:
[----:B------:R-:W-:Y:S05]  /*a3e0*/  BSYNC B0 ;  /* 0x0000000000007941 */ /* 0x000fea0003800000 */
.L_x_169:
        /* <DEDUP_REMOVED lines=11> */
.L_x_168:
[----:B------:R-:W-:Y:S05]  /*a4a0*/  BSYNC B1 ;  /* 0x0000000000017941 */ /* 0x000fea0003800000 */
.L_x_167:
        /* <DEDUP_REMOVED lines=21> */
.L_x_172:
        /* <DEDUP_REMOVED lines=46> */
[----:B------:R-:W-:Y:S02]  /*a8e0*/  @P6 SHF.L.U32 R2, R76, 0x1f, RZ ;  /* 0x0000001f4c026819 */ /* 0x000fe400000006ff */
        /* <DEDUP_REMOVED lines=23> */
.L_x_174:
[----:B------:R-:W-:Y:S05]  /*aa60*/  BSYNC.RECONVERGENT B0 ;  /* 0x0000000000007941 */ /* 0x000fea0003800200 */
.L_x_173:
        /* <DEDUP_REMOVED lines=18> */
[----:B------:R-:W-:Y:S04]  /*ab90*/  SHF.L.U32 R76, R76, 0x1f, RZ ;  /* 0x0000001f4c4c7819 */ /* 0x000fe800000006ff */
[----:B------:R-:W1:Y:S02]  /*aba0*/  SYNCS.PHASECHK.TRANS64.TRYWAIT P0, [R0+URZ+0x80], R76 ;  /* 0x0000804c000075a7 */ /* 0x000e6400080011ff */
[----:B-1----:R-:W-:Y:S05]  /*abb0*/  @!P0 BRA `(.L_x_179) ;  /* 0x0000001800a88947 */ /* 0x002fea0003800000 */
.L_x_178:
[----:B------:R-:W-:Y:S05]  /*abc0*/  BSYNC B0 ;  /* 0x0000000000007941 */ /* 0x000fea0003800000 */
.L_x_177:
[----:B------:R-:W-:Y:S11]  /*abd0*/  ISETP.NE.AND P0, PT, R75, RZ, PT ;  /* 0x000000ff4b00720c */ /* 0x000ff60003f05270 */
[----:B------:R-:W-:Y:S02]  /*abe0*/  @!UPT UIADD3 URZ, UPT, UPT, URZ, URZ, URZ ;  /* 0x000000fffffff290 */ /* 0x000fe4000fffe0ff */
[----:B------:R3:W4:Y:S04]  /*abf0*/  @P0 LDS.128 R32, [R4] ;  /* 0x0000000004200984 */ /* 0x0007280000000c00 */
[----:B------:R3:W1:Y:S04]  /*ac00*/  @P0 LDS.128 R36, [R3+0x10] ;  /* 0x0000100003240984 */ /* 0x0006680000000c00 */
[----:B------:R3:W1:Y:S04]  /*ac10*/  @P0 LDS.128 R40, [R2+0x20] ;  /* 0x0000200002280984 */ /* 0x0006680000000c00 */
[----:B------:R3:W1:Y:S02]  /*ac20*/  @P0 LDS.128 R44, [R73+0x30] ;  /* 0x00003000492c0984 */ /* 0x0006640000000c00 */
.L_x_176:
[----:B------:R-:W-:Y:S05]  /*ac30*/  BSYNC B1 ;  /* 0x0000000000017941 */ /* 0x000fea0003800000 */
.L_x_175:
        /* <DEDUP_REMOVED lines=21> */
.L_x_180:
[----:B------:R-:W-:Y:S01]  /*ad90*/  ISETP.NE.AND P0, PT, R66, RZ, PT ;  /* 0x000000ff4200720c */ /* 0x000fe20003f05270 */
[----:B------:R-:W-:Y:S05]  /*ada0*/  WARPSYNC.ALL ;  /* 0x0000000000007948 */ /* 0x000fea0003800000 */
[----:B------:R-:W-:Y:S01]  /*adb0*/  R2UR UR4, R25 ;  /* 0x00000000190472ca */ /* 0x000fe200000e0000 */
[----:B------:R-:W-:Y:S01]  /*adc0*/  BSSY.RECONVERGENT B0, `(.L_x_181) ;  /* 0x0000040000007945 */ /* 0x000fe20003800200 */
[----:B------:R-:W-:Y:S04]  /*add0*/  IADD3 R71, PT, PT, R71, 0x110, RZ ;  /* 0x0000011047477810 */ /* 0x000fe80007ffe0ff */
[----:B------:R-:W-:Y:S07]  /*ade0*/  LOP3.LUT R71, R71, 0xfefffff8, RZ, 0xc0, !PT ;  /* 0xfefffff847477812 */ /* 0x000fee00078ec0ff */
[----:B---3--:R-:W1:Y:S01]  /*adf0*/  LDTM.x16 R4, tmem[UR4+0x70] ;  /* 0x00007004000479ee */ /* 0x008e620008240000 */
[----:B------:R-:W-:Y:S01]  /*ae00*/  NOP ;  /* 0x0000000000007918 */ /* 0x000fe20000000000 */
[----:B-1----:R1:W-:Y:S01]  /*ae10*/  SYNCS.ARRIVE.TRANS64.RED.A1T0 RZ, [R71+URZ], RZ ;  /* 0x000000ff47ff79a7 */ /* 0x0023e200081004ff */
[C---:B------:R-:W-:Y:S01]  /*ae20*/  FMUL R0, R24.reuse, R4 ;  /* 0x0000000418007220 */ /* 0x040fe20000400000 */
        /* <DEDUP_REMOVED lines=57> */
.L_x_182:
[----:B------:R-:W-:Y:S05]  /*b1c0*/  BSYNC.RECONVERGENT B0 ;  /* 0x0000000000007941 */ /* 0x000fea0003800200 */
.L_x_181:
[----:B------:R-:W-:Y:S01]  /*b1d0*/  BAR.SYNC.DEFER_BLOCKING 0x1, 0x80 ;  /* 0x0042000000007b1d */ /* 0x000fe20000010000 */
[----:B------:R-:W-:Y:S01]  /*b1e0*/  UISETP.NE.AND UP0, UPT, UR52, -0x8, UPT ;  /* 0xfffffff83400788c */ /* 0x000fe2000bf05270 */
[----:B------:R-:W-:Y:S08]  /*b1f0*/  IADD3 R22, PT, PT, R22, 0x1, RZ ;  /* 0x0000000116167810 */ /* 0x000ff00007ffe0ff */
[----:B------:R-:W-:Y:S05]  /*b200*/  BRA.U !UP0, `(.L_x_183) ;  /* 0x0000000108247547 */ /* 0x000fea000b800000 */
[----:B------:R-:W-:Y:S01]  /*b210*/  ISETP.NE.AND P0, PT, R70, RZ, PT ;  /* 0x000000ff4600720c */ /* 0x000fe20003f05270 */
[----:B------:R-:W-:Y:S01]  /*b220*/  IMAD.U32 R0, RZ, RZ, UR47 ;  /* 0x0000002fff007e24 */ /* 0x000fe2000f8e00ff */
[----:B------:R-:W-:Y:S04]  /*b230*/  UIADD3 UR4, UPT, UPT, UR47, 0x1, URZ ;  /* 0x000000012f047890 */ /* 0x000fe8000fffe0ff */
[----:B------:R-:W-:Y:S04]  /*b240*/  UISETP.NE.AND UP0, UPT, UR4, 0x4, UPT ;  /* 0x000000040400788c */ /* 0x000fe8000bf05270 */
[----:B------:R-:W-:Y:S03]  /*b250*/  USEL UR47, UR4, URZ, UP0 ;  /* 0x000000ff042f7287 */ /* 0x000fe60008000000 */
[----:B------:R-:W-:Y:S05]  /*b260*/  @P0 LEA R0, R0, UR43, 0x3 ;  /* 0x0000002b00000c11 */ /* 0x000fea000f8e18ff */
[----:B------:R-:W-:Y:S05]  /*b270*/  @P0 VIADD R0, R0, 0xa0 ;  /* 0x000000a000000836 */ /* 0x000fea0000000000 */
[----:B------:R-:W-:Y:S04]  /*b280*/  @P0 PRMT R0, R72, 0x654, R0 ;  /* 0x0000065448000816 */ /* 0x000fe80000000000 */
[----:B------:R3:W-:Y:S03]  /*b290*/  @P0 SYNCS.ARRIVE.TRANS64.RED.A1T0 RZ, [R0+URZ], RZ ;  /* 0x000000ff00ff09a7 */ /* 0x0007e600081004ff */
.L_x_183:
[----:B------:R-:W-:Y:S01]  /*b2a0*/  R2UR UR6, R69 ;  /* 0x00000000450672ca */ /* 0x000fe200000e0000 */
[----:B------:R-:W-:Y:S01]  /*b2b0*/  UIADD3 UR52, UPT, UPT, UR52, 0x8, URZ ;  /* 0x0000000834347890 */ /* 0x000fe2000fffe0ff */
[----:B------:R-:W-:Y:S01]  /*b2c0*/  R2UR UR5, R53 ;  /* 0x00000000350572ca */ /* 0x000fe200000e0000 */
[----:B------:R-:W-:Y:S01]  /*b2d0*/  UMOV UR36, UR63 ;  /* 0x0000003f00247c82 */ /* 0x000fe20008000000 */
[----:B------:R-:W-:Y:S02]  /*b2e0*/  R2UR UR4, R54 ;  /* 0x00000000360472ca */ /* 0x000fe400000e0000 */
[----:B------:R-:W-:Y:S02]  /*b2f0*/  ISETP.NE.AND P0, PT, R58, 0x2, PT ;  /* 0x000000023a00780c */ /* 0x000fe40003f05270 */
[----:B------:R-:W-:Y:S02]  /*b300*/  ISETP.NE.AND P1, PT, R22, 0x4, PT ;  /* 0x000000041600780c */ /* 0x000fe40003f25270 */
[----:B------:R-:W-:Y:S02]  /*b310*/  SEL R2, RZ, 0x1, P0 ;  /* 0x00000001ff027807 */ /* 0x000fe40000000000 */
[----:B---3--:R-:W-:Y:S01]  /*b320*/  SEL R0, RZ, 0x1, P1 ;  /* 0x00000001ff007807 */ /* 0x008fe20000800000 */
[----:B------:R-:W-:Y:S01]  /*b330*/  UISETP.NE.AND UP0, UPT, UR6, URZ, UPT ;  /* 0x000000ff0600728c */ /* 0x000fe2000bf05270 */
[----:B------:R-:W-:Y:S01]  /*b340*/  LOP3.LUT R60, R60, R2, RZ, 0x3c, !PT ;  /* 0x000000023c3c7212 */ /* 0x000fe200078e3cff */
[----:B------:R-:W-:Y:S01]  /*b350*/  UIADD3 UR34, UPT, UPT, UR37, UR5, URZ ;  /* 0x0000000525227290 */ /* 0x000fe2000fffe0ff */
[----:B------:R-:W-:Y:S01]  /*b360*/  LOP3.LUT R61, R61, R0, RZ, 0x3c, !PT ;  /* 0x000000003d3d7212 */ /* 0x000fe200078e3cff */
[----:B------:R-:W-:Y:S01]  /*b370*/  UIADD3 UR32, UPT, UPT, UR38, UR4, URZ ;  /* 0x0000000426207290 */ /* 0x000fe2000fffe0ff */
[----:B------:R-:W-:Y:S02]  /*b380*/  SEL R58, R58, RZ, P0 ;  /* 0x000000ff3a3a7207 */ /* 0x000fe40000000000 */
[----:B------:R-:W-:Y:S02]  /*b390*/  SEL R22, R22, RZ, P1 ;  /* 0x000000ff16167207 */ /* 0x000fe40000800000 */
[----:B------:R-:W-:Y:S07]  /*b3a0*/  BRA.U UP0, `(.L_x_184) ;  /* 0xffffffb100bc7547 */ /* 0x000fee000b83ffff */
[----:B------:R-:W-:-:S13]  /*b3b0*/  R2UR UR4, R55 ;  /* 0x00000000370472ca */ /* 0x000fda00000e0000 */
[----:B------:R-:W-:-:S09]  /*b3c0*/  UISETP.NE.AND UP0, UPT, UR4, URZ, UPT ;  /* 0x000000ff0400728c */ /* 0x000fd2000bf05270 */
[----:B------:R-:W-:Y:S05]  /*b3d0*/  BRA.U !UP0, `(.L_x_185) ;  /* 0x0000000108487547 */ /* 0x000fea000b800000 */
[----:B------:R-:W3:Y:S02]  /*b3e0*/  LDCU.64 UR4, c[0x0][0x890] ;  /* 0x00011200ff0477ac */ /* 0x000ee40008000a00 */
[----:B---3--:R-:W-:-:S04]  /*b3f0*/  UISETP.NE.U32.AND UP0, UPT, UR4, URZ, UPT ;  /* 0x000000ff0400728c */ /* 0x008fc8000bf05070 */
[----:B------:R-:W-:-:S09]  /*b400*/  UISETP.NE.AND.EX UP0, UPT, UR5, URZ, UPT, UP0 ;  /* 0x000000ff0500728c */ /* 0x000fd2000bf05300 */
[----:B------:R-:W-:Y:S05]  /*b410*/  BRA.U UP0, `(.L_x_186) ;  /* 0x00000001000c7547 */ /* 0x000fea000b800000 */
[----:B------:R-:W-:-:S13]  /*b420*/  FSETP.NEU.AND P0, PT, R27, RZ, PT ;  /* 0x000000ff1b00720b */ /* 0x000fda0003f0d000 */
[----:B------:R-:W-:Y:S05]  /*b430*/  @!P0 EXIT ;  /* 0x000000000000894d */ /* 0x000fea0003800000 */
[----:B------:R-:W-:Y:S05]  /*b440*/  BRA `(.L_x_185) ;  /* 0x00000000002c7947 */ /* 0x000fea0003800000 */
.L_x_186:
[----:B------:R-:W-:Y:S01]  /*b450*/  ISETP.NE.AND P0, PT, R57, RZ, PT ;  /* 0x000000ff3900720c */ /* 0x000fe20003f05270 */
[----:B------:R-:W-:-:S12]  /*b460*/  BSSY.RECONVERGENT B0, `(.L_x_185) ;  /* 0x0000009000007945 */ /* 0x000fd80003800200 */
[----:B------:R-:W-:Y:S05]  /*b470*/  @P0 BRA `(.L_x_187) ;  /* 0x0000000000140947 */ /* 0x000fea0003800000 */
[----:B------:R-:W3:Y:S02]  /*b480*/  LDCU.64 UR4, c[0x0][0x888] ;  /* 0x00011100ff0477ac */ /* 0x000ee40008000a00 */
[----:B---3--:R-:W-:-:S04]  /*b490*/  ISETP.NE.U32.AND P0, PT, RZ, UR4, PT ;  /* 0x00000004ff007c0c */ /* 0x008fc8000bf05070 */
[----:B------:R-:W-:-:S13]  /*b4a0*/  ISETP.NE.AND.EX P0, PT, RZ, UR5, PT, P0 ;  /* 0x00000005ff007c0c */ /* 0x000fda000bf05300 */
[----:B------:R-:W-:Y:S05]  /*b4b0*/  @!P0 EXIT ;  /* 0x000000000000894d */ /* 0x000fea0003800000 */
[----:B------:R-:W-:Y:S05]  /*b4c0*/  BRA `(.L_x_188) ;  /* 0x0000000000087947 */ /* 0x000fea0003800000 */
.L_x_187:
[----:B------:R-:W-:-:S13]  /*b4d0*/  FSETP.NEU.AND P0, PT, R27, RZ, PT ;  /* 0x000000ff1b00720b */ /* 0x000fda0003f0d000 */
[----:B------:R-:W-:Y:S05]  /*b4e0*/  @!P0 EXIT ;  /* 0x000000000000894d */ /* 0x000fea0003800000 */
.L_x_188:
[----:B------:R-:W-:Y:S05]  /*b4f0*/  BSYNC.RECONVERGENT B0 ;  /* 0x0000000000007941 */ /* 0x000fea0003800200 */
.L_x_185:
[----:B------:R-:W3:Y:S01]  /*b500*/  S2UR UR5, SR_CgaCtaId ;  /* 0x00000000000579c3 */ /* 0x000ee20000008800 */
[----:B------:R-:W-:Y:S01]  /*b510*/  ULEA UR4, UR47, UR43, 0x3 ;  /* 0x0000002b2f047291 */ /* 0x000fe2000f8e18ff */
[----:B------:R-:W-:-:S04]  /*b520*/  DEPBAR.LE SB0, 0x0 ;  /* 0x000080000000791a */ /* 0x000fc80000000000 */
[----:B------:R-:W-:-:S04]  /*b530*/  UIADD3 UR4, UPT, UPT, UR4, 0xa0, URZ ;  /* 0x000000a004047890 */ /* 0x000fc8000fffe0ff */
[----:B---3--:R-:W-:-:S09]  /*b540*/  UPRMT UR4, UR5, 0x654, UR4 ;  /* 0x0000065405047896 */ /* 0x008fd20008000004 */
[----:B------:R-:W-:Y:S01]  /*b550*/  SYNCS.ARRIVE.TRANS64.RED.A1T0 RZ, [UR4], RZ ;  /* 0x000000ffffff79a7 */ /* 0x000fe20008100404 */
[----:B------:R-:W-:Y:S05]  /*b560*/  EXIT ;  /* 0x000000000000794d */ /* 0x000fea0003800000 */
.L_x_24:
[----:B-1----:R1:W3:Y:S02]  /*b570*/  SYNCS.PHASECHK.TRANS64.TRYWAIT P0, [R0+URZ+0x140], R2 ;  /* 0x00014002000075a7 */ /* 0x0022e400080011ff */
[----:B---3--:R-:W-:Y:S05]  /*b580*/  @!P0 NANOSLEEP.SYNCS 0x989680 ;  /* 0x009896800000895d */ /* 0x008fea0003900000 */
[----:B------:R-:W3:Y:S02]  /*b590*/  @!P0 SYNCS.PHASECHK.TRANS64 P0, [R0+URZ+0x140], R2 ;  /* 0x00014002000085a7 */ /* 0x000ee400080010ff */
[----:B---3--:R-:W-:Y:S05]  /*b5a0*/  @!P0 BRA `(.L_x_24) ;  /* 0xfffffffc00f08947 */ /* 0x008fea000383ffff */
[----:B------:R-:W-:Y:S05]  /*b5b0*/  BRA `(.L_x_189) ;  /* 0xffffff6400907947 */ /* 0x000fea000383ffff */
.L_x_27:
[----:B-1----:R-:W-:-:S07]  /*b5c0*/  MOV R0, UR33 ;  /* 0x0000002100007c02 */ /* 0x002fce0008000f00 */
.L_x_190:
[----:B-1----:R1:W3:Y:S02]  /*b5d0*/  SYNCS.PHASECHK.TRANS64.TRYWAIT P0, [R0+URZ+0x40], R3 ;  /* 0x00004003000075a7 */ /* 0x0022e400080011ff */
[----:B---3--:R-:W-:Y:S05]  /*b5e0*/  @!P0 NANOSLEEP.SYNCS 0x989680 ;  /* 0x009896800000895d */ /* 0x008fea0003900000 */
[----:B------:R-:W3:Y:S02]  /*b5f0*/  @!P0 SYNCS.PHASECHK.TRANS64 P0, [R0+URZ+0x40], R3 ;  /* 0x00004003000085a7 */ /* 0x000ee400080010ff */
[----:B---3--:R-:W-:Y:S05]  /*b600*/  @!P0 BRA `(.L_x_190) ;  /* 0xfffffffc00f08947 */ /* 0x008fea000383ffff */
[----:B------:R-:W-:Y:S05]  /*b610*/  BRA `(.L_x_26) ;  /* 0xffffff6400e07947 */ /* 0x000fea000383ffff */
.L_x_34:
[----:B-1----:R-:W-:-:S07]  /*b620*/  MOV R0, UR9 ;  /* 0x0000000900007c02 */ /* 0x002fce0008000f00 */
.L_x_191:
[----:B-1----:R1:W3:Y:S02]  /*b630*/  SYNCS.PHASECHK.TRANS64.TRYWAIT P0, [R0+URZ+0x40], R3 ;  /* 0x00004003000075a7 */ /* 0x0022e400080011ff */
[----:B---3--:R-:W-:Y:S05]  /*b640*/  @!P0 NANOSLEEP.SYNCS 0x989680 ;  /* 0x009896800000895d */ /* 0x008fea0003900000 */
[----:B------:R-:W3:Y:S02]  /*b650*/  @!P0 SYNCS.PHASECHK.TRANS64 P0, [R0+URZ+0x40], R3 ;  /* 0x00004003000085a7 */ /* 0x000ee400080010ff */
[----:B---3--:R-:W-:Y:S05]  /*b660*/  @!P0 BRA `(.L_x_191) ;  /* 0xfffffffc00f08947 */ /* 0x008fea000383ffff */
[----:B------:R-:W-:Y:S05]  /*b670*/  BRA `(.L_x_33) ;  /* 0xffffff6800a47947 */ /* 0x000fea000383ffff */
.L_x_39:
[----:B-1----:R1:W3:Y:S02]  /*b680*/  SYNCS.PHASECHK.TRANS64.TRYWAIT P0, [R3+URZ+0xd0], R0 ;  /* 0x0000d000030075a7 */ /* 0x0022e400080011ff */
[----:B---3--:R-:W-:Y:S05]  /*b690*/  @!P0 NANOSLEEP.SYNCS 0x989680 ;  /* 0x009896800000895d */ /* 0x008fea0003900000 */
[----:B------:R-:W3:Y:S02]  /*b6a0*/  @!P0 SYNCS.PHASECHK.TRANS64 P0, [R3+URZ+0xd0], R0 ;  /* 0x0000d000030085a7 */ /* 0x000ee400080010ff */
[----:B---3--:R-:W-:Y:S05]  /*b6b0*/  @!P0 BRA `(.L_x_39) ;  /* 0xfffffffc00f08947 */ /* 0x008fea000383ffff */
[----:B------:R-:W-:Y:S05]  /*b6c0*/  BRA `(.L_x_192) ;  /* 0xffffff6c00487947 */ /* 0x000fea000383ffff */
.L_x_43:
[----:B------:R-:W-:-:S07]  /*b6d0*/  MOV R0, UR4 ;  /* 0x0000000400007c02 */ /* 0x000fce0008000f00 */
.L_x_193:
[----:B-1----:R1:W3:Y:S02]  /*b6e0*/  SYNCS.PHASECHK.TRANS64.TRYWAIT P0, [R0+URZ], R2 ;  /* 0x00000002000075a7 */ /* 0x0022e400080011ff */
[----:B---3--:R-:W-:Y:S05]  /*b6f0*/  @!P0 NANOSLEEP.SYNCS 0x989680 ;  /* 0x009896800000895d */ /* 0x008fea0003900000 */
[----:B------:R-:W3:Y:S02]  /*b700*/  @!P0 SYNCS.PHASECHK.TRANS64 P0, [R0+URZ], R2 ;  /* 0x00000002000085a7 */ /* 0x000ee400080010ff */
[----:B---3--:R-:W-:Y:S05]  /*b710*/  @!P0 BRA `(.L_x_193) ;  /* 0xfffffffc00f08947 */ /* 0x008fea000383ffff */
[----:B------:R-:W-:Y:S05]  /*b720*/  BRA `(.L_x_194) ;  /* 0xffffff7000f47947 */ /* 0x000fea000383ffff */
.L_x_44:
[----:B------:R-:W-:-:S07]  /*b730*/  MOV R0, UR5 ;  /* 0x0000000500007c02 */ /* 0x000fce0008000f00 */
.L_x_195:
[----:B-1----:R1:W3:Y:S02]  /*b740*/  SYNCS.PHASECHK.TRANS64.TRYWAIT P0, [R0+URZ], R3 ;  /* 0x00000003000075a7 */ /* 0x0022e400080011ff */
[----:B---3--:R-:W-:Y:S05]  /*b750*/  @!P0 NANOSLEEP.SYNCS 0x989680 ;  /* 0x009896800000895d */ /* 0x008fea0003900000 */
[----:B------:R-:W3:Y:S02]  /*b760*/  @!P0 SYNCS.PHASECHK.TRANS64 P0, [R0+URZ], R3 ;  /* 0x00000003000085a7 */ /* 0x000ee400080010ff */
[----:B---3--:R-:W-:Y:S05]  /*b770*/  @!P0 BRA `(.L_x_195) ;  /* 0xfffffffc00f08947 */ /* 0x008fea000383ffff */
[----:B------:R-:W-:Y:S05]  /*b780*/  BRA `(.L_x_196) ;  /* 0xffffff7400007947 */ /* 0x000fea000383ffff */
.L_x_45:
[----:B------:R-:W-:-:S07]  /*b790*/  MOV R0, UR5 ;  /* 0x0000000500007c02 */ /* 0x000fce0008000f00 */
.L_x_197:
[----:B-1----:R1:W3:Y:S02]  /*b7a0*/  SYNCS.PHASECHK.TRANS64.TRYWAIT P0, [R0+URZ], R3 ;  /* 0x00000003000075a7 */ /* 0x0022e400080011ff */
[----:B---3--:R-:W-:Y:S05]  /*b7b0*/  @!P0 NANOSLEEP.SYNCS 0x989680 ;  /* 0x009896800000895d */ /* 0x008fea0003900000 */
[----:B------:R-:W3:Y:S02]  /*b7c0*/  @!P0 SYNCS.PHASECHK.TRANS64 P0, [R0+URZ], R3 ;  /* 0x00000003000085a7 */ /* 0x000ee400080010ff */
[----:B---3--:R-:W-:Y:S05]  /*b7d0*/  @!P0 BRA `(.L_x_197) ;  /* 0xfffffffc00f08947 */ /* 0x008fea000383ffff */
[----:B------:R-:W-:Y:S05]  /*b7e0*/  BRA `(.L_x_198) ;  /* 0xffffff74000c7947 */ /* 0x000fea000383ffff */
.L_x_46:
[----:B------:R-:W-:-:S07]  /*b7f0*/  MOV R0, UR5 ;  /* 0x0000000500007c02 */ /* 0x000fce0008000f00 */
.L_x_199:
[----:B-1----:R1:W3:Y:S02]  /*b800*/  SYNCS.PHASECHK.TRANS64.TRYWAIT P0, [R0+URZ], R3 ;  /* 0x00000003000075a7 */ /* 0x0022e400080011ff */
[----:B---3--:R-:W-:Y:S05]  /*b810*/  @!P0 NANOSLEEP.SYNCS 0x989680 ;  /* 0x009896800000895d */ /* 0x008fea0003900000 */
[----:B------:R-:W3:Y:S02]  /*b820*/  @!P0 SYNCS.PHASECHK.TRANS64 P0, [R0+URZ], R3 ;  /* 0x00000003000085a7 */ /* 0x000ee400080010ff */
[----:B---3--:R-:W-:Y:S05]  /*b830*/  @!P0 BRA `(.L_x_199) ;  /* 0xfffffffc00f08947 */ /* 0x008fea000383ffff */
[----:B------:R-:W-:Y:S05]  /*b840*/  BRA `(.L_x_200) ;  /* 0xffffff7400187947 */ /* 0x000fea000383ffff */
.L_x_47:
[----:B------:R-:W-:-:S07]  /*b850*/  MOV R0, UR5 ;  /* 0x0000000500007c02 */ /* 0x000fce0008000f00 */
.L_x_201:
[----:B-1----:R1:W3:Y:S02]  /*b860*/  SYNCS.PHASECHK.TRANS64.TRYWAIT P0, [R0+URZ], R3 ;  /* 0x00000003000075a7 */ /* 0x0022e400080011ff */
[----:B---3--:R-:W-:Y:S05]  /*b870*/  @!P0 NANOSLEEP.SYNCS 0x989680 ;  /* 0x009896800000895d */ /* 0x008fea0003900000 */
[----:B------:R-:W3:Y:S02]  /*b880*/  @!P0 SYNCS.PHASECHK.TRANS64 P0, [R0+URZ], R3 ;  /* 0x00000003000085a7 */ /* 0x000ee400080010ff */
[----:B---3--:R-:W-:Y:S05]  /*b890*/  @!P0 BRA `(.L_x_201) ;  /* 0xfffffffc00f08947 */ /* 0x008fea000383ffff */
[----:B------:R-:W-:Y:S05]  /*b8a0*/  BRA `(.L_x_202) ;  /* 0xffffff7400247947 */ /* 0x000fea000383ffff */
.L_x_48:
[----:B------:R-:W-:-:S07]  /*b8b0*/  MOV R0, UR5 ;  /* 0x0000000500007c02 */ /* 0x000fce0008000f00 */
.L_x_203:
[----:B-1----:R1:W3:Y:S02]  /*b8c0*/  SYNCS.PHASECHK.TRANS64.TRYWAIT P0, [R0+URZ], R3 ;  /* 0x00000003000075a7 */ /* 0x0022e400080011ff */
[----:B---3--:R-:W-:Y:S05]  /*b8d0*/  @!P0 NANOSLEEP.SYNCS 0x989680 ;  /* 0x009896800000895d */ /* 0x008fea0003900000 */
[----:B------:R-:W3:Y:S02]  /*b8e0*/  @!P0 SYNCS.PHASECHK.TRANS64 P0, [R0+URZ], R3 ;  /* 0x00000003000085a7 */ /* 0x000ee400080010ff */
[----:B---3--:R-:W-:Y:S05]  /*b8f0*/  @!P0 BRA `(.L_x_203) ;  /* 0xfffffffc00f08947 */ /* 0x008fea000383ffff */
[----:B------:R-:W-:Y:S05]  /*b900*/  BRA `(.L_x_204) ;  /* 0xffffff7400307947 */ /* 0x000fea000383ffff */
.L_x_49:
[----:B------:R-:W-:-:S07]  /*b910*/  MOV R0, UR5 ;  /* 0x0000000500007c02 */ /* 0x000fce0008000f00 */
.L_x_205:
[----:B-1----:R1:W3:Y:S02]  /*b920*/  SYNCS.PHASECHK.TRANS64.TRYWAIT P0, [R0+URZ], R3 ;  /* 0x00000003000075a7 */ /* 0x0022e400080011ff */
[----:B---3--:R-:W-:Y:S05]  /*b930*/  @!P0 NANOSLEEP.SYNCS 0x989680 ;  /* 0x009896800000895d */ /* 0x008fea0003900000 */
[----:B------:R-:W3:Y:S02]  /*b940*/  @!P0 SYNCS.PHASECHK.TRANS64 P0, [R0+URZ], R3 ;  /* 0x00000003000085a7 */ /* 0x000ee400080010ff */
[----:B---3--:R-:W-:Y:S05]  /*b950*/  @!P0 BRA `(.L_x_205) ;  /* 0xfffffffc00f08947 */ /* 0x008fea000383ffff */
[----:B------:R-:W-:Y:S05]  /*b960*/  BRA `(.L_x_206) ;  /* 0xffffff74003c7947 */ /* 0x000fea000383ffff */
.L_x_52:
[----:B--2---:R2:W3:Y:S02]  /*b970*/  SYNCS.PHASECHK.TRANS64.TRYWAIT P0, [R0+URZ+0x130], R4 ;  /* 0x00013004000075a7 */ /* 0x0044e400080011ff */
[----:B---3--:R-:W-:Y:S05]  /*b980*/  @!P0 NANOSLEEP.SYNCS 0x989680 ;  /* 0x009896800000895d */ /* 0x008fea0003900000 */
[----:B------:R-:W3:Y:S02]  /*b990*/  @!P0 SYNCS.PHASECHK.TRANS64 P0, [R0+URZ+0x130], R4 ;  /* 0x00013004000085a7 */ /* 0x000ee400080010ff */
[----:B---3--:R-:W-:Y:S05]  /*b9a0*/  @!P0 BRA `(.L_x_52) ;  /* 0xfffffffc00f08947 */ /* 0x008fea000383ffff */
[----:B------:R-:W-:Y:S05]  /*b9b0*/  BRA `(.L_x_207) ;  /* 0xffffff7400a07947 */ /* 0x000fea000383ffff */
.L_x_53:
[----:B------:R-:W-:-:S07]  /*b9c0*/  MOV R0, UR4 ;  /* 0x0000000400007c02 */ /* 0x000fce0008000f00 */
.L_x_208:
[----:B--2---:R2:W3:Y:S02]  /*b9d0*/  SYNCS.PHASECHK.TRANS64.TRYWAIT P0, [R0+URZ+0xe0], R5 ;  /* 0x0000e005000075a7 */ /* 0x0044e400080011ff */
[----:B---3--:R-:W-:Y:S05]  /*b9e0*/  @!P0 NANOSLEEP.SYNCS 0x989680 ;  /* 0x009896800000895d */ /* 0x008fea0003900000 */
[----:B------:R-:W3:Y:S02]  /*b9f0*/  @!P0 SYNCS.PHASECHK.TRANS64 P0, [R0+URZ+0xe0], R5 ;  /* 0x0000e005000085a7 */ /* 0x000ee400080010ff */
[----:B---3--:R-:W-:Y:S05]  /*ba00*/  @!P0 BRA `(.L_x_208) ;  /* 0xfffffffc00f08947 */ /* 0x008fea000383ffff */
[----:B------:R-:W-:Y:S05]  /*ba10*/  BRA `(.L_x_209) ;  /* 0xffffff7400b07947 */ /* 0x000fea000383ffff */
.L_x_54:
[----:B--2---:R2:W3:Y:S02]  /*ba20*/  SYNCS.PHASECHK.TRANS64.TRYWAIT P1, [R0+URZ+0xd0], R4 ;  /* 0x0000d004000075a7 */ /* 0x0044e400080211ff */
[----:B---3--:R-:W-:Y:S05]  /*ba30*/  @!P1 NANOSLEEP.SYNCS 0x989680 ;  /* 0x009896800000995d */ /* 0x008fea0003900000 */
[----:B------:R-:W3:Y:S02]  /*ba40*/  @!P1 SYNCS.PHASECHK.TRANS64 P1, [R0+URZ+0xd0], R4 ;  /* 0x0000d004000095a7 */ /* 0x000ee400080210ff */
[----:B---3--:R-:W-:Y:S05]  /*ba50*/  @!P1 BRA `(.L_x_54) ;  /* 0xfffffffc00f09947 */ /* 0x008fea000383ffff */
[----:B------:R-:W-:Y:S05]  /*ba60*/  BRA `(.L_x_210) ;  /* 0xffffff7400e07947 */ /* 0x000fea000383ffff */
.L_x_57:
[----:B------:R-:W-:-:S07]  /*ba70*/  MOV R0, UR4 ;  /* 0x0000000400007c02 */ /* 0x000fce0008000f00 */
.L_x_211:
[----:B--2---:R2:W3:Y:S02]  /*ba80*/  SYNCS.PHASECHK.TRANS64.TRYWAIT P0, [R0+URZ+0xe0], R2 ;  /* 0x0000e002000075a7 */ /* 0x0044e400080011ff */
[----:B---3--:R-:W-:Y:S05]  /*ba90*/  @!P0 NANOSLEEP.SYNCS 0x989680 ;  /* 0x009896800000895d */ /* 0x008fea0003900000 */
[----:B------:R-:W3:Y:S02]  /*baa0*/  @!P0 SYNCS.PHASECHK.TRANS64 P0, [R0+URZ+0xe0], R2 ;  /* 0x0000e002000085a7 */ /* 0x000ee400080010ff */
[----:B---3--:R-:W-:Y:S05]  /*bab0*/  @!P0 BRA `(.L_x_211) ;  /* 0xfffffffc00f08947 */ /* 0x008fea000383ffff */
[----:B------:R-:W-:Y:S05]  /*bac0*/  BRA `(.L_x_56) ;  /* 0xffffff7800347947 */ /* 0x000fea000383ffff */
.L_x_66:
[----:B--2---:R-:W-:-:S04]  /*bad0*/  MOV R5, UR5 ;  /* 0x0000000500057c02 */ /* 0x004fc80008000f00 */
[----:B------:R2:W3:Y:S03]  /*bae0*/  SYNCS.PHASECHK.TRANS64.TRYWAIT P0, [R5+URZ+0x8], R6 ;  /* 0x00000806050075a7 */ /* 0x0004e600080011ff */
[----:B---3--:R-:W-:Y:S05]  /*baf0*/  @!P0 NANOSLEEP.SYNCS 0x989680 ;  /* 0x009896800000895d */ /* 0x008fea0003900000 */
[----:B------:R-:W3:Y:S02]  /*bb00*/  @!P0 SYNCS.PHASECHK.TRANS64 P0, [R5+URZ+0x8], R6 ;  /* 0x00000806050085a7 */ /* 0x000ee400080010ff */
[----:B---3--:R-:W-:Y:S05]  /*bb10*/  @!P0 BRA `(.L_x_66) ;  /* 0xfffffffc00ec8947 */ /* 0x008fea000383ffff */
[----:B------:R-:W-:Y:S05]  /*bb20*/  BRA `(.L_x_65) ;  /* 0xffffff7800ec7947 */ /* 0x000fea000383ffff */
.L_x_68:
[----:B------:R-:W-:Y:S01]  /*bb30*/  BSSY B0, `(.L_x_212) ;  /* 0x0000006000007945 */ /* 0x000fe20003800000 */
[----:B------:R-:W-:-:S07]  /*bb40*/  MOV R15, 0xffffffff ;  /* 0xffffffff000f7802 */ /* 0x000fce0000000f00 */
[----:B-12--5:R-:W-:Y:S05]  /*bb50*/  WARPSYNC.COLLECTIVE R15, `(.L_x_213) ;  /* 0x000000000f0c7348 */ /* 0x026fea0003c00000 */
[----:B------:R-:W-:Y:S02]  /*bb60*/  ELECT P6, UR79, PT ;  /* 0x00000000004f782f */ /* 0x000fe400038c0000 */
[----:B------:R-:W-:Y:S01]  /*bb70*/  MOV R14, UR79 ;  /* 0x0000004f000e7c02 */ /* 0x000fe20008000f00 */
[----:B-12--5:R-:W-:Y:S10]  /*bb80*/  ENDCOLLECTIVE ;  /* 0x000000000000791b */ /* 0x026ff40003800000 */
.L_x_213:
[----:B------:R-:W-:Y:S05]  /*bb90*/  BSYNC B0 ;  /* 0x0000000000007941 */ /* 0x000fea0003800000 */
.L_x_212:
[----:B------:R-:W-:Y:S01]  /*bba0*/  PLOP3.LUT P0, PT, P6, PT, PT, 0x80, 0x8 ;  /* 0x000000000008781c */ /* 0x000fe2000370f070 */
[----:B------:R-:W-:-:S12]  /*bbb0*/  BRA `(.L_x_214) ;  /* 0xffffff7c00187947 */ /* 0x000fd8000383ffff */
.L_x_70:
[----:B--2---:R-:W-:-:S04]  /*bbc0*/  MOV R3, UR5 ;  /* 0x0000000500037c02 */ /* 0x004fc80008000f00 */
[----:B------:R2:W3:Y:S03]  /*bbd0*/  SYNCS.PHASECHK.TRANS64.TRYWAIT P0, [R3+URZ+0x8], R4 ;  /* 0x00000804030075a7 */ /* 0x0004e600080011ff */
[----:B---3--:R-:W-:Y:S05]  /*bbe0*/  @!P0 NANOSLEEP.SYNCS 0x989680 ;  /* 0x009896800000895d */ /* 0x008fea0003900000 */
[----:B------:R-:W3:Y:S02]  /*bbf0*/  @!P0 SYNCS.PHASECHK.TRANS64 P0, [R3+URZ+0x8], R4 ;  /* 0x00000804030085a7 */ /* 0x000ee400080010ff */
[----:B---3--:R-:W-:Y:S05]  /*bc00*/  @!P0 BRA `(.L_x_70) ;  /* 0xfffffffc00ec8947 */ /* 0x008fea000383ffff */
[----:B------:R-:W-:Y:S05]  /*bc10*/  BRA `(.L_x_69) ;  /* 0xffffff7c001c7947 */ /* 0x000fea000383ffff */
.L_x_71:
[----:B-1----:R1:W2:Y:S02]  /*bc20*/  SYNCS.PHASECHK.TRANS64.TRYWAIT P0, [R0+URZ+0xd0], R4 ;  /* 0x0000d004000075a7 */ /* 0x0022a400080011ff */
[----:B--2---:R-:W-:Y:S05]  /*bc30*/  @!P0 NANOSLEEP.SYNCS 0x989680 ;  /* 0x009896800000895d */ /* 0x004fea0003900000 */
[----:B------:R-:W2:Y:S02]  /*bc40*/  @!P0 SYNCS.PHASECHK.TRANS64 P0, [R0+URZ+0xd0], R4 ;  /* 0x0000d004000085a7 */ /* 0x000ea400080010ff */
[----:B--2---:R-:W-:Y:S05]  /*bc50*/  @!P0 BRA `(.L_x_71) ;  /* 0xfffffffc00f08947 */ /* 0x004fea000383ffff */
[----:B------:R-:W-:Y:S05]  /*bc60*/  BRA `(.L_x_215) ;  /* 0xffffff8000087947 */ /* 0x000fea000383ffff */
.L_x_73:
[----:B------:R-:W-:-:S07]  /*bc70*/  MOV R0, UR31 ;  /* 0x0000001f00007c02 */ /* 0x000fce0008000f00 */
.L_x_216:
[----:B-1----:R1:W2:Y:S02]  /*bc80*/  SYNCS.PHASECHK.TRANS64.TRYWAIT P0, [R0+URZ+0x110], R4 ;  /* 0x00011004000075a7 */ /* 0x0022a400080011ff */
[----:B--2---:R-:W-:Y:S05]  /*bc90*/  @!P0 NANOSLEEP.SYNCS 0x989680 ;  /* 0x009896800000895d */ /* 0x004fea0003900000 */
[----:B------:R-:W2:Y:S02]  /*bca0*/  @!P0 SYNCS.PHASECHK.TRANS64 P0, [R0+URZ+0x110], R4 ;  /* 0x00011004000085a7 */ /* 0x000ea400080010ff */
[----:B--2---:R-:W-:Y:S05]  /*bcb0*/  @!P0 BRA `(.L_x_216) ;  /* 0xfffffffc00f08947 */ /* 0x004fea000383ffff */
[----:B------:R-:W-:Y:S05]  /*bcc0*/  BRA `(.L_x_217) ;  /* 0xffffff8000547947 */ /* 0x000fea000383ffff */
.L_x_76:
[----:B------:R-:W-:Y:S07]  /*bcd0*/  MOV R0, UR5 ;  /* 0x0000000500007c02 */ /* 0x000fee0008000f00 */
.L_x_218:
[----:B-1----:R1:W2:Y:S02]  /*bce0*/  SYNCS.PHASECHK.TRANS64.TRYWAIT P0, [R0+URZ], R4 ;  /* 0x00000004000075a7 */ /* 0x0022a400080011ff */
[----:B--2---:R-:W-:Y:S05]  /*bcf0*/  @!P0 NANOSLEEP.SYNCS 0x989680 ;  /* 0x009896800000895d */ /* 0x004fea0003900000 */
[----:B------:R-:W2:Y:S02]  /*bd00*/  @!P0 SYNCS.PHASECHK.TRANS64 P0, [R0+URZ], R4 ;  /* 0x00000004000085a7 */ /* 0x000ea400080010ff */
[----:B--2---:R-:W-:Y:S05]  /*bd10*/  @!P0 BRA `(.L_x_218) ;  /* 0xfffffffc00f08947 */ /* 0x004fea000383ffff */
[----:B------:R-:W-:Y:S05]  /*bd20*/  BRA `(.L_x_75) ;  /* 0xffffff8000687947 */ /* 0x000fea000383ffff */
.L_x_80:
[----:B-1----:R-:W-:-:S07]  /*bd30*/  MOV R0, UR4 ;  /* 0x0000000400007c02 */ /* 0x002fce0008000f00 */
.L_x_219:
[----:B-1----:R1:W2:Y:S02]  /*bd40*/  SYNCS.PHASECHK.TRANS64.TRYWAIT P0, [R0+URZ], R2 ;  /* 0x00000002000075a7 */ /* 0x0022a400080011ff */
[----:B--2---:R-:W-:Y:S05]  /*bd50*/  @!P0 NANOSLEEP.SYNCS 0x989680 ;  /* 0x009896800000895d */ /* 0x004fea0003900000 */
[----:B------:R-:W2:Y:S02]  /*bd60*/  @!P0 SYNCS.PHASECHK.TRANS64 P0, [R0+URZ], R2 ;  /* 0x00000002000085a7 */ /* 0x000ea400080010ff */
[----:B--2---:R-:W-:Y:S05]  /*bd70*/  @!P0 BRA `(.L_x_219) ;  /* 0xfffffffc00f08947 */ /* 0x004fea000383ffff */
[----:B------:R-:W-:Y:S05]  /*bd80*/  BRA `(.L_x_220) ;  /* 0xffffff84005c7947 */ /* 0x000fea000383ffff */
.L_x_81:
[----:B------:R-:W-:-:S07]  /*bd90*/  MOV R0, UR5 ;  /* 0x0000000500007c02 */ /* 0x000fce0008000f00 */
.L_x_221:
[----:B-1----:R1:W2:Y:S02]  /*bda0*/  SYNCS.PHASECHK.TRANS64.TRYWAIT P0, [R0+URZ], R3 ;  /* 0x00000003000075a7 */ /* 0x0022a400080011ff */
[----:B--2---:R-:W-:Y:S05]  /*bdb0*/  @!P0 NANOSLEEP.SYNCS 0x989680 ;  /* 0x009896800000895d */ /* 0x004fea0003900000 */
[----:B------:R-:W2:Y:S02]  /*bdc0*/  @!P0 SYNCS.PHASECHK.TRANS64 P0, [R0+URZ], R3 ;  /* 0x00000003000085a7 */ /* 0x000ea400080010ff */
[----:B--2---:R-:W-:Y:S05]  /*bdd0*/  @!P0 BRA `(.L_x_221) ;  /* 0xfffffffc00f08947 */ /* 0x004fea000383ffff */
[----:B------:R-:W-:Y:S05]  /*bde0*/  BRA `(.L_x_222) ;  /* 0xffffff8400687947 */ /* 0x000fea000383ffff */
.L_x_82:
[----:B------:R-:W-:-:S07]  /*bdf0*/  MOV R0, UR5 ;  /* 0x0000000500007c02 */ /* 0x000fce0008000f00 */
.L_x_223:
[----:B-1----:R1:W2:Y:S02]  /*be00*/  SYNCS.PHASECHK.TRANS64.TRYWAIT P0, [R0+URZ], R3 ;  /* 0x00000003000075a7 */ /* 0x0022a400080011ff */
[----:B--2---:R-:W-:Y:S05]  /*be10*/  @!P0 NANOSLEEP.SYNCS 0x989680 ;  /* 0x009896800000895d */ /* 0x004fea0003900000 */
[----:B------:R-:W2:Y:S02]  /*be20*/  @!P0 SYNCS.PHASECHK.TRANS64 P0, [R0+URZ], R3 ;  /* 0x00000003000085a7 */ /* 0x000ea400080010ff */
[----:B--2---:R-:W-:Y:S05]  /*be30*/  @!P0 BRA `(.L_x_223) ;  /* 0xfffffffc00f08947 */ /* 0x004fea000383ffff */
[----:B------:R-:W-:Y:S05]  /*be40*/  BRA `(.L_x_224) ;  /* 0xffffff8400747947 */ /* 0x000fea000383ffff */
.L_x_85:
[----:B------:R-:W-:-:S07]  /*be50*/  MOV R0, UR26 ;  /* 0x0000001a00007c02 */ /* 0x000fce0008000f00 */
.L_x_225:
[----:B-1----:R1:W2:Y:S02]  /*be60*/  SYNCS.PHASECHK.TRANS64.TRYWAIT P1, [R0+URZ+0x150], R2 ;  /* 0x00015002000075a7 */ /* 0x0022a400080211ff */
[----:B--2---:R-:W-:Y:S05]  /*be70*/  @!P1 NANOSLEEP.SYNCS 0x989680 ;  /* 0x009896800000995d */ /* 0x004fea0003900000 */
[----:B------:R-:W2:Y:S02]  /*be80*/  @!P1 SYNCS.PHASECHK.TRANS64 P1, [R0+URZ+0x150], R2 ;  /* 0x00015002000095a7 */ /* 0x000ea400080210ff */
[----:B--2---:R-:W-:Y:S05]  /*be90*/  @!P1 BRA `(.L_x_225) ;  /* 0xfffffffc00f09947 */ /* 0x004fea000383ffff */
[----:B------:R-:W-:Y:S05]  /*bea0*/  BRA `(.L_x_226) ;  /* 0xffffff8400c07947 */ /* 0x000fea000383ffff */
.L_x_90:
[----:B-1----:R1:W2:Y:S02]  /*beb0*/  SYNCS.PHASECHK.TRANS64.TRYWAIT P0, [R8+URZ+0xd0], R0 ;  /* 0x0000d000080075a7 */ /* 0x0022a400080011ff */
[----:B--2---:R-:W-:Y:S05]  /*bec0*/  @!P0 NANOSLEEP.SYNCS 0x989680 ;  /* 0x009896800000895d */ /* 0x004fea0003900000 */
[----:B------:R-:W2:Y:S02]  /*bed0*/  @!P0 SYNCS.PHASECHK.TRANS64 P0, [R8+URZ+0xd0], R0 ;  /* 0x0000d000080085a7 */ /* 0x000ea400080010ff */
[----:B--2---:R-:W-:Y:S05]  /*bee0*/  @!P0 BRA `(.L_x_90) ;  /* 0xfffffffc00f08947 */ /* 0x004fea000383ffff */
[----:B------:R-:W-:Y:S05]  /*bef0*/  BRA `(.L_x_227) ;  /* 0xffffff8c00047947 */ /* 0x000fea000383ffff */
.L_x_93:
[----:B-1----:R-:W-:Y:S07]  /*bf00*/  MOV R0, UR21 ;  /* 0x0000001500007c02 */ /* 0x002fee0008000f00 */
.L_x_228:
[----:B-1----:R1:W2:Y:S02]  /*bf10*/  SYNCS.PHASECHK.TRANS64.TRYWAIT P1, [R0+URZ+0xc8], R2 ;  /* 0x0000c802000075a7 */ /* 0x0022a400080211ff */
[----:B--2---:R-:W-:Y:S05]  /*bf20*/  @!P1 NANOSLEEP.SYNCS 0x989680 ;  /* 0x009896800000995d */ /* 0x004fea0003900000 */
[----:B------:R-:W2:Y:S02]  /*bf30*/  @!P1 SYNCS.PHASECHK.TRANS64 P1, [R0+URZ+0xc8], R2 ;  /* 0x0000c802000095a7 */ /* 0x000ea400080210ff */
[----:B--2---:R-:W-:Y:S05]  /*bf40*/  @!P1 BRA `(.L_x_228) ;  /* 0xfffffffc00f09947 */ /* 0x004fea000383ffff */
[----:B------:R-:W-:Y:S05]  /*bf50*/  BRA `(.L_x_92) ;  /* 0xffffff9000847947 */ /* 0x000fea000383ffff */
.L_x_96:
[----:B-1----:R-:W-:Y:S07]  /*bf60*/  MOV R0, UR21 ;  /* 0x0000001500007c02 */ /* 0x002fee0008000f00 */
.L_x_229:
[----:B-1----:R1:W2:Y:S02]  /*bf70*/  SYNCS.PHASECHK.TRANS64.TRYWAIT P0, [R0+URZ+0xa0], R5 ;  /* 0x0000a005000075a7 */ /* 0x0022a400080011ff */
[----:B--2---:R-:W-:Y:S05]  /*bf80*/  @!P0 NANOSLEEP.SYNCS 0x989680 ;  /* 0x009896800000895d */ /* 0x004fea0003900000 */
[----:B------:R-:W2:Y:S02]  /*bf90*/  @!P0 SYNCS.PHASECHK.TRANS64 P0, [R0+URZ+0xa0], R5 ;  /* 0x0000a005000085a7 */ /* 0x000ea400080010ff */
[----:B--2---:R-:W-:Y:S05]  /*bfa0*/  @!P0 BRA `(.L_x_229) ;  /* 0xfffffffc00f08947 */ /* 0x004fea000383ffff */
[----:B------:R-:W-:Y:S05]  /*bfb0*/  BRA `(.L_x_230) ;  /* 0xffffff9000dc7947 */ /* 0x000fea000383ffff */
.L_x_97:
[----:B------:R-:W-:Y:S07]  /*bfc0*/  MOV R0, UR21 ;  /* 0x0000001500007c02 */ /* 0x000fee0008000f00 */
.L_x_231:
[----:B-1----:R1:W2:Y:S02]  /*bfd0*/  SYNCS.PHASECHK.TRANS64.TRYWAIT P0, [R0+URZ+0xa8], R5 ;  /* 0x0000a805000075a7 */ /* 0x0022a400080011ff */
[----:B--2---:R-:W-:Y:S05]  /*bfe0*/  @!P0 NANOSLEEP.SYNCS 0x989680 ;  /* 0x009896800000895d */ /* 0x004fea0003900000 */
[----:B------:R-:W2:Y:S02]  /*bff0*/  @!P0 SYNCS.PHASECHK.TRANS64 P0, [R0+URZ+0xa8], R5 ;  /* 0x0000a805000085a7 */ /* 0x000ea400080010ff */
[----:B--2---:R-:W-:Y:S05]  /*c000*/  @!P0 BRA `(.L_x_231) ;  /* 0xfffffffc00f08947 */ /* 0x004fea000383ffff */
[----:B------:R-:W-:Y:S05]  /*c010*/  BRA `(.L_x_232) ;  /* 0xffffff9400347947 */ /* 0x000fea000383ffff */
.L_x_98:
[----:B------:R-:W-:Y:S07]  /*c020*/  MOV R0, UR21 ;  /* 0x0000001500007c02 */ /* 0x000fee0008000f00 */
.L_x_233:
[----:B-1----:R1:W2:Y:S02]  /*c030*/  SYNCS.PHASECHK.TRANS64.TRYWAIT P0, [R0+URZ+0xb0], R5 ;  /* 0x0000b005000075a7 */ /* 0x0022a400080011ff */
[----:B--2---:R-:W-:Y:S05]  /*c040*/  @!P0 NANOSLEEP.SYNCS 0x989680 ;  /* 0x009896800000895d */ /* 0x004fea0003900000 */
[----:B------:R-:W2:Y:S02]  /*c050*/  @!P0 SYNCS.PHASECHK.TRANS64 P0, [R0+URZ+0xb0], R5 ;  /* 0x0000b005000085a7 */ /* 0x000ea400080010ff */
[----:B--2---:R-:W-:Y:S05]  /*c060*/  @!P0 BRA `(.L_x_233) ;  /* 0xfffffffc00f08947 */ /* 0x004fea000383ffff */
[----:B------:R-:W-:Y:S05]  /*c070*/  BRA `(.L_x_234) ;  /* 0xffffff9400947947 */ /* 0x000fea000383ffff */
.L_x_99:
[----:B------:R-:W-:Y:S07]  /*c080*/  MOV R0, UR21 ;  /* 0x0000001500007c02 */ /* 0x000fee0008000f00 */
.L_x_235:
[----:B-1----:R1:W2:Y:S02]  /*c090*/  SYNCS.PHASECHK.TRANS64.TRYWAIT P0, [R0+URZ+0xb8], R5 ;  /* 0x0000b805000075a7 */ /* 0x0022a400080011ff */
[----:B--2---:R-:W-:Y:S05]  /*c0a0*/  @!P0 NANOSLEEP.SYNCS 0x989680 ;  /* 0x009896800000895d */ /* 0x004fea0003900000 */
[----:B------:R-:W2:Y:S02]  /*c0b0*/  @!P0 SYNCS.PHASECHK.TRANS64 P0, [R0+URZ+0xb8], R5 ;  /* 0x0000b805000085a7 */ /* 0x000ea400080010ff */
[----:B--2---:R-:W-:Y:S05]  /*c0c0*/  @!P0 BRA `(.L_x_235) ;  /* 0xfffffffc00f08947 */ /* 0x004fea000383ffff */
[----:B------:R-:W-:Y:S05]  /*c0d0*/  BRA `(.L_x_236) ;  /* 0xffffff9400f07947 */ /* 0x000fea000383ffff */
.L_x_100:
[----:B------:R-:W-:Y:S07]  /*c0e0*/  MOV R0, UR21 ;  /* 0x0000001500007c02 */ /* 0x000fee0008000f00 */
.L_x_237:
[----:B-1----:R1:W2:Y:S02]  /*c0f0*/  SYNCS.PHASECHK.TRANS64.TRYWAIT P0, [R0+URZ+0xa0], R4 ;  /* 0x0000a004000075a7 */ /* 0x0022a400080011ff */
[----:B--2---:R-:W-:Y:S05]  /*c100*/  @!P0 NANOSLEEP.SYNCS 0x989680 ;  /* 0x009896800000895d */ /* 0x004fea0003900000 */
[----:B------:R-:W2:Y:S02]  /*c110*/  @!P0 SYNCS.PHASECHK.TRANS64 P0, [R0+URZ+0xa0], R4 ;  /* 0x0000a004000085a7 */ /* 0x000ea400080010ff */
[----:B--2---:R-:W-:Y:S05]  /*c120*/  @!P0 BRA `(.L_x_237) ;  /* 0xfffffffc00f08947 */ /* 0x004fea000383ffff */
[----:B------:R-:W-:Y:S05]  /*c130*/  BRA `(.L_x_238) ;  /* 0xffffff9800547947 */ /* 0x000fea000383ffff */
.L_x_101:
[----:B------:R-:W-:Y:S07]  /*c140*/  MOV R0, UR21 ;  /* 0x0000001500007c02 */ /* 0x000fee0008000f00 */
.L_x_239:
[----:B-1----:R1:W2:Y:S02]  /*c150*/  SYNCS.PHASECHK.TRANS64.TRYWAIT P0, [R0+URZ+0xa8], R4 ;  /* 0x0000a804000075a7 */ /* 0x0022a400080011ff */
[----:B--2---:R-:W-:Y:S05]  /*c160*/  @!P0 NANOSLEEP.SYNCS 0x989680 ;  /* 0x009896800000895d */ /* 0x004fea0003900000 */
[----:B------:R-:W2:Y:S02]  /*c170*/  @!P0 SYNCS.PHASECHK.TRANS64 P0, [R0+URZ+0xa8], R4 ;  /* 0x0000a804000085a7 */ /* 0x000ea400080010ff */
[----:B--2---:R-:W-:Y:S05]  /*c180*/  @!P0 BRA `(.L_x_239) ;  /* 0xfffffffc00f08947 */ /* 0x004fea000383ffff */
[----:B------:R-:W-:Y:S05]  /*c190*/  BRA `(.L_x_240) ;  /* 0xffffff9800b87947 */ /* 0x000fea000383ffff */
.L_x_102:
[----:B------:R-:W-:Y:S07]  /*c1a0*/  MOV R0, UR21 ;  /* 0x0000001500007c02 */ /* 0x000fee0008000f00 */
.L_x_241:
[----:B-1----:R1:W2:Y:S02]  /*c1b0*/  SYNCS.PHASECHK.TRANS64.TRYWAIT P0, [R0+URZ+0xb0], R4 ;  /* 0x0000b004000075a7 */ /* 0x0022a400080011ff */
[----:B--2---:R-:W-:Y:S05]  /*c1c0*/  @!P0 NANOSLEEP.SYNCS 0x989680 ;  /* 0x009896800000895d */ /* 0x004fea0003900000 */
[----:B------:R-:W2:Y:S02]  /*c1d0*/  @!P0 SYNCS.PHASECHK.TRANS64 P0, [R0+URZ+0xb0], R4 ;  /* 0x0000b004000085a7 */ /* 0x000ea400080010ff */
[----:B--2---:R-:W-:Y:S05]  /*c1e0*/  @!P0 BRA `(.L_x_241) ;  /* 0xfffffffc00f08947 */ /* 0x004fea000383ffff */
[----:B------:R-:W-:Y:S05]  /*c1f0*/  BRA `(.L_x_242) ;  /* 0xffffff9c001c7947 */ /* 0x000fea000383ffff */
.L_x_103:
[----:B------:R-:W-:Y:S07]  /*c200*/  MOV R0, UR21 ;  /* 0x0000001500007c02 */ /* 0x000fee0008000f00 */
.L_x_243:
[----:B-1----:R1:W2:Y:S02]  /*c210*/  SYNCS.PHASECHK.TRANS64.TRYWAIT P0, [R0+URZ+0xb8], R4 ;  /* 0x0000b804000075a7 */ /* 0x0022a400080011ff */
[----:B--2---:R-:W-:Y:S05]  /*c220*/  @!P0 NANOSLEEP.SYNCS 0x989680 ;  /* 0x009896800000895d */ /* 0x004fea0003900000 */
[----:B------:R-:W2:Y:S02]  /*c230*/  @!P0 SYNCS.PHASECHK.TRANS64 P0, [R0+URZ+0xb8], R4 ;  /* 0x0000b804000085a7 */ /* 0x000ea400080010ff */
[----:B--2---:R-:W-:Y:S05]  /*c240*/  @!P0 BRA `(.L_x_243) ;  /* 0xfffffffc00f08947 */ /* 0x004fea000383ffff */
[----:B------:R-:W-:Y:S05]  /*c250*/  BRA `(.L_x_244) ;  /* 0xffffff9c00847947 */ /* 0x000fea000383ffff */
.L_x_105:
[----:B------:R-:W-:-:S07]  /*c260*/  MOV R0, UR21 ;  /* 0x0000001500007c02 */ /* 0x000fce0008000f00 */
.L_x_245:
[----:B--2---:R2:W4:Y:S02]  /*c270*/  SYNCS.PHASECHK.TRANS64.TRYWAIT P0, [R0+URZ+0xa0], R5 ;  /* 0x0000a005000075a7 */ /* 0x00452400080011ff */
[----:B----4-:R-:W-:Y:S05]  /*c280*/  @!P0 NANOSLEEP.SYNCS 0x989680 ;  /* 0x009896800000895d */ /* 0x010fea0003900000 */
[----:B------:R-:W4:Y:S02]  /*c290*/  @!P0 SYNCS.PHASECHK.TRANS64 P0, [R0+URZ+0xa0], R5 ;  /* 0x0000a005000085a7 */ /* 0x000f2400080010ff */
[----:B----4-:R-:W-:Y:S05]  /*c2a0*/  @!P0 BRA `(.L_x_245) ;  /* 0xfffffffc00f08947 */ /* 0x010fea000383ffff */
[----:B------:R-:W-:Y:S05]  /*c2b0*/  BRA `(.L_x_246) ;  /* 0xffffffa0000c7947 */ /* 0x000fea000383ffff */
.L_x_106:
[----:B--2---:R-:W-:-:S07]  /*c2c0*/  MOV R0, UR21 ;  /* 0x0000001500007c02 */ /* 0x004fce0008000f00 */
.L_x_247:
[----:B--2---:R2:W4:Y:S02]  /*c2d0*/  SYNCS.PHASECHK.TRANS64.TRYWAIT P0, [R0+URZ+0xa8], R5 ;  /* 0x0000a805000075a7 */ /* 0x00452400080011ff */
[----:B----4-:R-:W-:Y:S05]  /*c2e0*/  @!P0 NANOSLEEP.SYNCS 0x989680 ;  /* 0x009896800000895d */ /* 0x010fea0003900000 */
[----:B------:R-:W4:Y:S02]  /*c2f0*/  @!P0 SYNCS.PHASECHK.TRANS64 P0, [R0+URZ+0xa8], R5 ;  /* 0x0000a805000085a7 */ /* 0x000f2400080010ff */
[----:B----4-:R-:W-:Y:S05]  /*c300*/  @!P0 BRA `(.L_x_247) ;  /* 0xfffffffc00f08947 */ /* 0x010fea000383ffff */
[----:B------:R-:W-:Y:S05]  /*c310*/  BRA `(.L_x_248) ;  /* 0xffffff9c00fc7947 */ /* 0x000fea000383ffff */
.L_x_107:
[----:B------:R-:W-:-:S07]  /*c320*/  MOV R2, UR21 ;  /* 0x0000001500027c02 */ /* 0x000fce0008000f00 */
.L_x_249:
[----:B--2---:R2:W4:Y:S02]  /*c330*/  SYNCS.PHASECHK.TRANS64.TRYWAIT P0, [R2+URZ+0xb0], R5 ;  /* 0x0000b005020075a7 */ /* 0x00452400080011ff */
[----:B----4-:R-:W-:Y:S05]  /*c340*/  @!P0 NANOSLEEP.SYNCS 0x989680 ;  /* 0x009896800000895d */ /* 0x010fea0003900000 */
[----:B------:R-:W4:Y:S02]  /*c350*/  @!P0 SYNCS.PHASECHK.TRANS64 P0, [R2+URZ+0xb0], R5 ;  /* 0x0000b005020085a7 */ /* 0x000f2400080010ff */
[----:B----4-:R-:W-:Y:S05]  /*c360*/  @!P0 BRA `(.L_x_249) ;  /* 0xfffffffc00f08947 */ /* 0x010fea000383ffff */
[----:B------:R-:W-:Y:S05]  /*c370*/  BRA `(.L_x_250) ;  /* 0xffffff9c00f07947 */ /* 0x000fea000383ffff */
.L_x_109:
[----:B-1----:R1:W2:Y:S02]  /*c380*/  SYNCS.PHASECHK.TRANS64.TRYWAIT P0, [R3+URZ+0xd0], R0 ;  /* 0x0000d000030075a7 */ /* 0x0022a400080011ff */
[----:B--2---:R-:W-:Y:S05]  /*c390*/  @!P0 NANOSLEEP.SYNCS 0x989680 ;  /* 0x009896800000895d */ /* 0x004fea0003900000 */
[----:B------:R-:W2:Y:S02]  /*c3a0*/  @!P0 SYNCS.PHASECHK.TRANS64 P0, [R3+URZ+0xd0], R0 ;  /* 0x0000d000030085a7 */ /* 0x000ea400080010ff */
[----:B--2---:R-:W-:Y:S05]  /*c3b0*/  @!P0 BRA `(.L_x_109) ;  /* 0xfffffffc00f08947 */ /* 0x004fea000383ffff */
[----:B------:R-:W-:Y:S05]  /*c3c0*/  BRA `(.L_x_251) ;  /* 0xffffffa000c87947 */ /* 0x000fea000383ffff */
.L_x_120:
[----:B-1----:R-:W-:Y:S04]  /*c3d0*/  MOV R2, UR43 ;  /* 0x0000002b00027c02 */ /* 0x002fe80008000f00 */
[----:B------:R1:W2:Y:S03]  /*c3e0*/  SYNCS.PHASECHK.TRANS64.TRYWAIT P1, [R2+URZ+0x80], R3 ;  /* 0x00008003020075a7 */ /* 0x0002a600080211ff */
[----:B--2---:R-:W-:Y:S05]  /*c3f0*/  @!P1 NANOSLEEP.SYNCS 0x989680 ;  /* 0x009896800000995d */ /* 0x004fea0003900000 */
[----:B------:R-:W2:Y:S02]  /*c400*/  @!P1 SYNCS.PHASECHK.TRANS64 P1, [R2+URZ+0x80], R3 ;  /* 0x00008003020095a7 */ /* 0x000ea400080210ff */
[----:B--2---:R-:W-:Y:S05]  /*c410*/  @!P1 BRA `(.L_x_120) ;  /* 0xfffffffc00ec9947 */ /* 0x004fea000383ffff */
[----:B------:R-:W-:Y:S05]  /*c420*/  BRA `(.L_x_119) ;  /* 0xffffffb000347947 */ /* 0x000fea000383ffff */
.L_x_122:
[----:B-1----:R1:W4:Y:S02]  /*c430*/  SYNCS.PHASECHK.TRANS64.TRYWAIT P0, [R71+URZ+0xf0], R0 ;  /* 0x0000f000470075a7 */ /* 0x00232400080011ff */
[----:B----4-:R-:W-:Y:S05]  /*c440*/  @!P0 NANOSLEEP.SYNCS 0x989680 ;  /* 0x009896800000895d */ /* 0x010fea0003900000 */
[----:B------:R-:W4:Y:S02]  /*c450*/  @!P0 SYNCS.PHASECHK.TRANS64 P0, [R71+URZ+0xf0], R0 ;  /* 0x0000f000470085a7 */ /* 0x000f2400080010ff */
[----:B----4-:R-:W-:Y:S05]  /*c460*/  @!P0 BRA `(.L_x_122) ;  /* 0xfffffffc00f08947 */ /* 0x010fea000383ffff */
[----:B------:R-:W-:Y:S05]  /*c470*/  BRA `(.L_x_121) ;  /* 0xffffffb0005c7947 */ /* 0x000fea000383ffff */
.L_x_131:
[----:B-1----:R1:W3:Y:S02]  /*c480*/  SYNCS.PHASECHK.TRANS64.TRYWAIT P0, [R2+URZ+0x80], R0 ;  /* 0x00008000020075a7 */ /* 0x0022e400080011ff */
[----:B---3--:R-:W-:Y:S05]  /*c490*/  @!P0 NANOSLEEP.SYNCS 0x989680 ;  /* 0x009896800000895d */ /* 0x008fea0003900000 */
[----:B------:R-:W3:Y:S02]  /*c4a0*/  @!P0 SYNCS.PHASECHK.TRANS64 P0, [R2+URZ+0x80], R0 ;  /* 0x00008000020085a7 */ /* 0x000ee400080010ff */
[----:B---3--:R-:W-:Y:S05]  /*c4b0*/  @!P0 BRA `(.L_x_131) ;  /* 0xfffffffc00f08947 */ /* 0x008fea000383ffff */
[----:B------:R-:W-:Y:S05]  /*c4c0*/  BRA `(.L_x_130) ;  /* 0xffffffb800087947 */ /* 0x000fea000383ffff */
.L_x_139:
[----:B-1----:R1:W3:Y:S02]  /*c4d0*/  SYNCS.PHASECHK.TRANS64.TRYWAIT P0, [R6+URZ+0x80], R5 ;  /* 0x00008005060075a7 */ /* 0x0022e400080011ff */
[----:B---3--:R-:W-:Y:S05]  /*c4e0*/  @!P0 NANOSLEEP.SYNCS 0x989680 ;  /* 0x009896800000895d */ /* 0x008fea0003900000 */
[----:B------:R-:W3:Y:S02]  /*c4f0*/  @!P0 SYNCS.PHASECHK.TRANS64 P0, [R6+URZ+0x80], R5 ;  /* 0x00008005060085a7 */ /* 0x000ee400080010ff */
[----:B---3--:R-:W-:Y:S05]  /*c500*/  @!P0 BRA `(.L_x_139) ;  /* 0xfffffffc00f08947 */ /* 0x008fea000383ffff */
[----:B------:R-:W-:Y:S05]  /*c510*/  BRA `(.L_x_138) ;  /* 0xffffffbc00dc7947 */ /* 0x000fea000383ffff */
.L_x_147:
[----:B-1----:R1:W3:Y:S02]  /*c520*/  SYNCS.PHASECHK.TRANS64.TRYWAIT P0, [R0+URZ+0x80], R6 ;  /* 0x00008006000075a7 */ /* 0x0022e400080011ff */
[----:B---3--:R-:W-:Y:S05]  /*c530*/  @!P0 NANOSLEEP.SYNCS 0x989680 ;  /* 0x009896800000895d */ /* 0x008fea0003900000 */
[----:B------:R-:W3:Y:S02]  /*c540*/  @!P0 SYNCS.PHASECHK.TRANS64 P0, [R0+URZ+0x80], R6 ;  /* 0x00008006000085a7 */ /* 0x000ee400080010ff */
[----:B---3--:R-:W-:Y:S05]  /*c550*/  @!P0 BRA `(.L_x_147) ;  /* 0xfffffffc00f08947 */ /* 0x008fea000383ffff */
[----:B------:R-:W-:Y:S05]  /*c560*/  BRA `(.L_x_146) ;  /* 0xffffffc400b07947 */ /* 0x000fea000383ffff */
.L_x_155:
[----:B-1----:R1:W4:Y:S02]  /*c570*/  SYNCS.PHASECHK.TRANS64.TRYWAIT P0, [R6+URZ+0x80], R5 ;  /* 0x00008005060075a7 */ /* 0x00232400080011ff */
[----:B----4-:R-:W-:Y:S05]  /*c580*/  @!P0 NANOSLEEP.SYNCS 0x989680 ;  /* 0x009896800000895d */ /* 0x010fea0003900000 */
[----:B------:R-:W4:Y:S02]  /*c590*/  @!P0 SYNCS.PHASECHK.TRANS64 P0, [R6+URZ+0x80], R5 ;  /* 0x00008005060085a7 */ /* 0x000f2400080010ff */
[----:B----4-:R-:W-:Y:S05]  /*c5a0*/  @!P0 BRA `(.L_x_155) ;  /* 0xfffffffc00f08947 */ /* 0x010fea000383ffff */
[----:B------:R-:W-:Y:S05]  /*c5b0*/  BRA `(.L_x_154) ;  /* 0xffffffcc00907947 */ /* 0x000fea000383ffff */
.L_x_163:
[----:B-1----:R1:W4:Y:S02]  /*c5c0*/  SYNCS.PHASECHK.TRANS64.TRYWAIT P0, [R6+URZ+0x80], R5 ;  /* 0x00008005060075a7 */ /* 0x00232400080011ff */
[----:B----4-:R-:W-:Y:S05]  /*c5d0*/  @!P0 NANOSLEEP.SYNCS 0x989680 ;  /* 0x009896800000895d */ /* 0x010fea0003900000 */
[----:B------:R-:W4:Y:S02]  /*c5e0*/  @!P0 SYNCS.PHASECHK.TRANS64 P0, [R6+URZ+0x80], R5 ;  /* 0x00008005060085a7 */ /* 0x000f2400080010ff */
[----:B----4-:R-:W-:Y:S05]  /*c5f0*/  @!P0 BRA `(.L_x_163) ;  /* 0xfffffffc00f08947 */ /* 0x010fea000383ffff */
[----:B------:R-:W-:Y:S05]  /*c600*/  BRA `(.L_x_162) ;  /* 0xffffffd4007c7947 */ /* 0x000fea000383ffff */
.L_x_171:
[----:B-1----:R1:W4:Y:S02]  /*c610*/  SYNCS.PHASECHK.TRANS64.TRYWAIT P0, [R6+URZ+0x80], R5 ;  /* 0x00008005060075a7 */ /* 0x00232400080011ff */
[----:B----4-:R-:W-:Y:S05]  /*c620*/  @!P0 NANOSLEEP.SYNCS 0x989680 ;  /* 0x009896800000895d */ /* 0x010fea0003900000 */
[----:B------:R-:W4:Y:S02]  /*c630*/  @!P0 SYNCS.PHASECHK.TRANS64 P0, [R6+URZ+0x80], R5 ;  /* 0x00008005060085a7 */ /* 0x000f2400080010ff */
[----:B----4-:R-:W-:Y:S05]  /*c640*/  @!P0 BRA `(.L_x_171) ;  /* 0xfffffffc00f08947 */ /* 0x010fea000383ffff */
[----:B------:R-:W-:Y:S05]  /*c650*/  BRA `(.L_x_170) ;  /* 0xffffffdc00607947 */ /* 0x000fea000383ffff */
.L_x_179:
[----:B-1----:R1:W3:Y:S02]  /*c660*/  SYNCS.PHASECHK.TRANS64.TRYWAIT P0, [R0+URZ+0x80], R76 ;  /* 0x0000804c000075a7 */ /* 0x0022e400080011ff */
[----:B---3--:R-:W-:Y:S05]  /*c670*/  @!P0 NANOSLEEP.SYNCS 0x989680 ;  /* 0x009896800000895d */ /* 0x008fea0003900000 */
[----:B------:R-:W3:Y:S02]  /*c680*/  @!P0 SYNCS.PHASECHK.TRANS64 P0, [R0+URZ+0x80], R76 ;  /* 0x0000804c000085a7 */ /* 0x000ee400080010ff */
[----:B---3--:R-:W-:Y:S05]  /*c690*/  @!P0 BRA `(.L_x_179) ;  /* 0xfffffffc00f08947 */ /* 0x008fea000383ffff */
[----:B------:R-:W-:Y:S05]  /*c6a0*/  BRA `(.L_x_178) ;  /* 0xffffffe400447947 */ /* 0x000fea000383ffff */
        .weak           $__internal_0_$__cuda_sm10x_tcgen05_guardrail_trap_col_being_dealloced_not_returned_by_alloc
        .type           $__internal_0_$__cuda_sm10x_tcgen05_guardrail_trap_col_being_dealloced_not_returned_by_alloc,@function
        .size           $__internal_0_$__cuda_sm10x_tcgen05_guardrail_trap_col_being_dealloced_not_returned_by_alloc,($__internal_1_$__cuda_sm10x_tcgen05_guardrail_trap_phase_invalid_during_alloc - $__internal_0_$__cuda_sm10x_tcgen05_guardrail_trap_col_being_dealloced_not_returned_by_alloc)
$__internal_0_$__cuda_sm10x_tcgen05_guardrail_trap_col_being_dealloced_not_returned_by_alloc:
[----:B------:R-:W-:Y:S05]  /*c6b0*/  BPT.TRAP 0x1 ;  /* 0x000000040000795c */ /* 0x000fea0000300000 */
[----:B------:R-:W-:-:S04]  /*c6c0*/  HFMA2 R3, -RZ, RZ, 0, 0 ;  /* 0x00000000ff037431 */ /* 0x000fc800000001ff */
[----:B------:R-:W-:Y:S05]  /*c6d0*/  RET.REL.NODEC R2 `(_ZN7cutlass13device_kernelINS_4gemm6kernel13GemmUniversalIN4cute5tupleIJiiiiEEENS1_10collective13CollectiveMmaINS1_35MainloopSm100TmaUmmaWarpSpecializedILi8ELi2ELi4ENS5_IJNS4_1CILi8EEENSA_ILi1EEESC_EEEEENS5_IJNSA_ILi128EEENSA_ILi256EEENSA_ILi32EEEEEEfNS5_IJlSC_lEEEfSJ_NS4_8TiledMMAINS4_8MMA_AtomIJNS4_23SM100_MMA_TF32_2x1SM_SSINS_10tfloat32_tESN_fLi128ELi256ELNS4_4UMMA5MajorE0ELSP_0ELNSO_7ScaleInE0ELSQ_0EEEEEENS4_6LayoutINS5_IJSC_SC_SC_EEENS5_IJNSA_ILi0EEESV_SV_EEEEENS5_IJNS4_10UnderscoreESY_SY_EEEEENS4_18SM100_TMA_2SM_LOADENS4_14ComposedLayoutINS4_7SwizzleILi3ELi4ELi3EEENS4_18smem_ptr_flag_bitsILi32EEENST_INS5_IJSB_SH_EEENS5_IJSH_SC_EEEEEEEvNS4_8identityENS4_28SM100_TMA_2SM_LOAD_MULTICASTES1A_vS1B_EENS_8epilogue10collective18CollectiveEpilogueINS1E_23Sm100TmaWarpSpecializedILi4ELi2ELi16ELb1ELb0EEEJNS5_IJNSA_ILi64EEESG_SH_EEENS5_IJNST_IS1J_SC_EENST_INS5_IJNSA_ILi16EEENSA_ILi2EEEEEENS5_IJSC_SF_EEEEEEEEfSJ_fSJ_NS1E_6fusion15FusionCallbacksIS1I_NS1S_17LinearCombinationIffffLNS_15FloatRoundStyleE2EEES1K_S1R_JEEENS4_5SM1004TMEM4LOAD26SM100_TMEM_LOAD_32dp32b16xENS4_13SM90_TMA_LOADENS12_INS13_ILi2ELi4ELi3EEES16_NST_INS5_IJSB_S1M_EEENS5_IJS1M_SC_EEEEEEENS4_39AutoVectorizingCopyWithAssumedAlignmentILi128EEENS4_14SM90_TMA_STOREES27_S29_S29_EEEvvEEEEvNT_6ParamsE) ;  /* 0xffffff3802487950 */ /* 0x000fea0003c3ffff */
        .weak           $__internal_1_$__cuda_sm10x_tcgen05_guardrail_trap_phase_invalid_during_alloc
        .type           $__internal_1_$__cuda_sm10x_tcgen05_guardrail_trap_phase_invalid_during_alloc,@function
        .size           $__internal_1_$__cuda_sm10x_tcgen05_guardrail_trap_phase_invalid_during_alloc,($__internal_2_$__cuda_sm10x_tcgen05_guardrail_trap_unallocated_columns_being_dealloced - $__internal_1_$__cuda_sm10x_tcgen05_guardrail_trap_phase_invalid_during_alloc)
$__internal_1_$__cuda_sm10x_tcgen05_guardrail_trap_phase_invalid_during_alloc:
[----:B------:R-:W-:Y:S05]  /*c6e0*/  BPT.TRAP 0x1 ;  /* 0x000000040000795c */ /* 0x000fea0000300000 */
[----:B------:R-:W-:-:S04]  /*c6f0*/  MOV R5, 0x0 ;  /* 0x0000000000057802 */ /* 0x000fc80000000f00 */
[----:B------:R-:W-:Y:S05]  /*c700*/  RET.REL.NODEC R4 `(_ZN7cutlass13device_kernelINS_4gemm6kernel13GemmUniversalIN4cute5tupleIJiiiiEEENS1_10collective13CollectiveMmaINS1_35MainloopSm100TmaUmmaWarpSpecializedILi8ELi2ELi4ENS5_IJNS4_1CILi8EEENSA_ILi1EEESC_EEEEENS5_IJNSA_ILi128EEENSA_ILi256EEENSA_ILi32EEEEEEfNS5_IJlSC_lEEEfSJ_NS4_8TiledMMAINS4_8MMA_AtomIJNS4_23SM100_MMA_TF32_2x1SM_SSINS_10tfloat32_tESN_fLi128ELi256ELNS4_4UMMA5MajorE0ELSP_0ELNSO_7ScaleInE0ELSQ_0EEEEEENS4_6LayoutINS5_IJSC_SC_SC_EEENS5_IJNSA_ILi0EEESV_SV_EEEEENS5_IJNS4_10UnderscoreESY_SY_EEEEENS4_18SM100_TMA_2SM_LOADENS4_14ComposedLayoutINS4_7SwizzleILi3ELi4ELi3EEENS4_18smem_ptr_flag_bitsILi32EEENST_INS5_IJSB_SH_EEENS5_IJSH_SC_EEEEEEEvNS4_8identityENS4_28SM100_TMA_2SM_LOAD_MULTICASTES1A_vS1B_EENS_8epilogue10collective18CollectiveEpilogueINS1E_23Sm100TmaWarpSpecializedILi4ELi2ELi16ELb1ELb0EEEJNS5_IJNSA_ILi64EEESG_SH_EEENS5_IJNST_IS1J_SC_EENST_INS5_IJNSA_ILi16EEENSA_ILi2EEEEEENS5_IJSC_SF_EEEEEEEEfSJ_fSJ_NS1E_6fusion15FusionCallbacksIS1I_NS1S_17LinearCombinationIffffLNS_15FloatRoundStyleE2EEES1K_S1R_JEEENS4_5SM1004TMEM4LOAD26SM100_TMEM_LOAD_32dp32b16xENS4_13SM90_TMA_LOADENS12_INS13_ILi2ELi4ELi3EEES16_NST_INS5_IJSB_S1M_EEENS5_IJS1M_SC_EEEEEEENS4_39AutoVectorizingCopyWithAssumedAlignmentILi128EEENS4_14SM90_TMA_STOREES27_S29_S29_EEEvvEEEEvNT_6ParamsE) ;  /* 0xffffff38043c7950 */ /* 0x000fea0003c3ffff */
        .weak           $__internal_2_$__cuda_sm10x_tcgen05_guardrail_trap_unallocated_columns_being_dealloced
        .type           $__internal_2_$__cuda_sm10x_tcgen05_guardrail_trap_unallocated_columns_being_dealloced,@function
        .size           $__internal_2_$__cuda_sm10x_tcgen05_guardrail_trap_unallocated_columns_being_dealloced,(.L_x_253 - $__internal_2_$__cuda_sm10x_tcgen05_guardrail_trap_unallocated_columns_being_dealloced)
$__internal_2_$__cuda_sm10x_tcgen05_guardrail_trap_unallocated_columns_being_dealloced:
[----:B------:R-:W-:Y:S05]  /*c710*/  BPT.TRAP 0x1 ;  /* 0x000000040000795c */ /* 0x000fea0000300000 */
[----:B------:R-:W-:-:S04]  /*c720*/  HFMA2 R3, -RZ, RZ, 0, 0 ;  /* 0x00000000ff037431 */ /* 0x000fc800000001ff */
[----:B------:R-:W-:Y:S05]  /*c730*/  RET.REL.NODEC R2 `(_ZN7cutlass13device_kernelINS_4gemm6kernel13GemmUniversalIN4cute5tupleIJiiiiEEENS1_10collective13CollectiveMmaINS1_35MainloopSm100TmaUmmaWarpSpecializedILi8ELi2ELi4ENS5_IJNS4_1CILi8EEENSA_ILi1EEESC_EEEEENS5_IJNSA_ILi128EEENSA_ILi256EEENSA_ILi32EEEEEEfNS5_IJlSC_lEEEfSJ_NS4_8TiledMMAINS4_8MMA_AtomIJNS4_23SM100_MMA_TF32_2x1SM_SSINS_10tfloat32_tESN_fLi128ELi256ELNS4_4UMMA5MajorE0ELSP_0ELNSO_7ScaleInE0ELSQ_0EEEEEENS4_6LayoutINS5_IJSC_SC_SC_EEENS5_IJNSA_ILi0EEESV_SV_EEEEENS5_IJNS4_10UnderscoreESY_SY_EEEEENS4_18SM100_TMA_2SM_LOADENS4_14ComposedLayoutINS4_7SwizzleILi3ELi4ELi3EEENS4_18smem_ptr_flag_bitsILi32EEENST_INS5_IJSB_SH_EEENS5_IJSH_SC_EEEEEEEvNS4_8identityENS4_28SM100_TMA_2SM_LOAD_MULTICASTES1A_vS1B_EENS_8epilogue10collective18CollectiveEpilogueINS1E_23Sm100TmaWarpSpecializedILi4ELi2ELi16ELb1ELb0EEEJNS5_IJNSA_ILi64EEESG_SH_EEENS5_IJNST_IS1J_SC_EENST_INS5_IJNSA_ILi16EEENSA_ILi2EEEEEENS5_IJSC_SF_EEEEEEEEfSJ_fSJ_NS1E_6fusion15FusionCallbacksIS1I_NS1S_17LinearCombinationIffffLNS_15FloatRoundStyleE2EEES1K_S1R_JEEENS4_5SM1004TMEM4LOAD26SM100_TMEM_LOAD_32dp32b16xENS4_13SM90_TMA_LOADENS12_INS13_ILi2ELi4ELi3EEES16_NST_INS5_IJSB_S1M_EEENS5_IJS1M_SC_EEEEEEENS4_39AutoVectorizingCopyWithAssumedAlignmentILi128EEENS4_14SM90_TMA_STOREES27_S29_S29_EEEvvEEEEvNT_6ParamsE) ;  /* 0xffffff3802307950 */ /* 0x000fea0003c3ffff */
.L_x_252:
[----:B------:R-:W-:-:S00]  /*c740*/  BRA `(.L_x_252) ;  /* 0xfffffffc00fc7947 */ /* 0x000fc0000383ffff */
[----:B------:R-:W-:-:S00]  /*c750*/  NOP ;  /* 0x0000000000007918 */ /* 0x000fc00000000000 */
        /* <DEDUP_REMOVED lines=10> */
.L_x_253:


//--------------------- .nv.global.init           --------------------------
	.section	.nv.global.init,"aw",@progbits
.nv.global.init:
	.type		$str$27,@object
	.size		$str$27,($str$28 - $str$27)
$str$27:
        /*0000*/ 	.byte	0x28, 0x61, 0x64, 0x64, 0x72, 0x65, 0x73, 0x73, 0x20, 0x26, 0x20, 0x6d, 0x61, 0x73, 0x6b, 0x29
        /*0010*/ 	.byte	0x20, 0x3d, 0x3d, 0x20, 0x30, 0x00
	.type		$str$28,@object
	.size		$str$28,($str$26 - $str$28)
$str$28:
        /*0016*/ 	.byte	0x2f, 0x74, 0x6d, 0x70, 0x2f, 0x63, 0x75, 0x74, 0x6c, 0x61, 0x73, 0x73, 0x5f, 0x73, 0x77, 0x65
        /*0026*/ 	.byte	0x65, 0x70, 0x5f, 0x73, 0x72, 0x63, 0x2f, 0x69, 0x6e, 0x63, 0x6c, 0x75, 0x64, 0x65, 0x2f, 0x63
        /*0036*/ 	.byte	0x75, 0x74, 0x65, 0x2f, 0x70, 0x6f, 0x69, 0x6e, 0x74, 0x65, 0x72, 0x5f, 0x66, 0x6c, 0x61, 0x67
        /*0046*/ 	.byte	0x67, 0x65, 0x64, 0x2e, 0x68, 0x70, 0x70, 0x00
	.type		$str$26,@object
	.size		$str$26,($str$25 - $str$26)
$str$26:
        /*004e*/ 	.byte	0x2f, 0x74, 0x6d, 0x70, 0x2f, 0x63, 0x75, 0x74, 0x6c, 0x61, 0x73, 0x73, 0x5f, 0x73, 0x77, 0x65
        /*005e*/ 	.byte	0x65, 0x70, 0x5f, 0x73, 0x72, 0x63, 0x2f, 0x69, 0x6e, 0x63, 0x6c, 0x75, 0x64, 0x65, 0x2f, 0x63
        /*006e*/ 	.byte	0x75, 0x74, 0x65, 0x2f, 0x61, 0x74, 0x6f, 0x6d, 0x2f, 0x63, 0x6f, 0x70, 0x79, 0x5f, 0x74, 0x72
        /*007e*/ 	.byte	0x61, 0x69, 0x74, 0x73, 0x5f, 0x73, 0x6d, 0x31, 0x30, 0x30, 0x2e, 0x68, 0x70, 0x70, 0x00
	.type		$str$25,@object
	.size		$str$25,(__unnamed_1 - $str$25)
$str$25:
        /*008d*/ 	.byte	0x28, 0x28, 0x75, 0x69, 0x6e, 0x74, 0x33, 0x32, 0x5f, 0x74, 0x28, 0x74, 0x68, 0x72, 0x65, 0x61
        /*009d*/ 	.byte	0x64, 0x49, 0x64, 0x78, 0x2e, 0x78, 0x29, 0x20, 0x2f, 0x20, 0x33, 0x32, 0x29, 0x20, 0x25, 0x20
        /*00ad*/ 	.byte	0x34, 0x29, 0x20, 0x3d, 0x3d, 0x20, 0x28, 0x28, 0x28, 0x74, 0x6d, 0x65, 0x6d, 0x5f, 0x61, 0x64
        /*00bd*/ 	.byte	0x64, 0x72, 0x20, 0x3e, 0x3e, 0x20, 0x31, 0x36, 0x29, 0x20, 0x2f, 0x20, 0x33, 0x32, 0x29, 0x20
        /*00cd*/ 	.byte	0x25, 0x20, 0x34, 0x29, 0x00
	.type		__unnamed_1,@object
	.size		__unnamed_1,(__unnamed_2 - __unnamed_1)
__unnamed_1:
        /*00d2*/ 	.byte	0x61, 0x75, 0x74, 0x6f, 0x20, 0x63, 0x75, 0x74, 0x65, 0x3a, 0x3a, 0x61, 0x73, 0x5f, 0x70, 0x6f
        /* <DEDUP_REMOVED lines=23> */
        /*0252*/ 	.byte	0x3a, 0x3a, 0x43, 0x3c, 0x32, 0x30, 0x34, 0x38, 0x3e, 0x3e, 0x3e, 0x3e, 0x5d, 0x00
	.type		__unnamed_2,@object
	.size		__unnamed_2,(.L_2 - __unnamed_2)
__unnamed_2:
        /* <DEDUP_REMOVED lines=42> */
        /*0500*/ 	.byte	0x3e, 0x5d, 0x00
.L_2:


//--------------------- .nv.shared._ZN7cutlass13device_kernelINS_4gemm6kernel13GemmUniversalIN4cute5tupleIJiiiiEEENS1_10collective13CollectiveMmaINS1_35MainloopSm100TmaUmmaWarpSpecializedILi8ELi2ELi4ENS5_IJNS4_1CILi8EEENSA_ILi1EEESC_EEEEENS5_IJNSA_ILi128EEENSA_ILi256EEENSA_ILi32EEEEEEfNS5_IJlSC_lEEEfSJ_NS4_8TiledMMAINS4_8MMA_AtomIJNS4_23SM100_MMA_TF32_2x1SM_SSINS_10tfloat32_tESN_fLi128ELi256ELNS4_4UMMA5MajorE0ELSP_0ELNSO_7ScaleInE0ELSQ_0EEEEEENS4_6LayoutINS5_IJSC_SC_SC_EEENS5_IJNSA_ILi0EEESV_SV_EEEEENS5_IJNS4_10UnderscoreESY_SY_EEEEENS4_18SM100_TMA_2SM_LOADENS4_14ComposedLayoutINS4_7SwizzleILi3ELi4ELi3EEENS4_18smem_ptr_flag_bitsILi32EEENST_INS5_IJSB_SH_EEENS5_IJSH_SC_EEEEEEEvNS4_8identityENS4_28SM100_TMA_2SM_LOAD_MULTICASTES1A_vS1B_EENS_8epilogue10collective18CollectiveEpilogueINS1E_23Sm100TmaWarpSpecializedILi4ELi2ELi16ELb1ELb0EEEJNS5_IJNSA_ILi64EEESG_SH_EEENS5_IJNST_IS1J_SC_EENST_INS5_IJNSA_ILi16EEENSA_ILi2EEEEEENS5_IJSC_SF_EEEEEEEEfSJ_fSJ_NS1E_6fusion15FusionCallbacksIS1I_NS1S_17LinearCombinationIffffLNS_15FloatRoundStyleE2EEES1K_S1R_JEEENS4_5SM1004TMEM4LOAD26SM100_TMEM_LOAD_32dp32b16xENS4_13SM90_TMA_LOADENS12_INS13_ILi2ELi4ELi3EEES16_NST_INS5_IJSB_S1M_EEENS5_IJS1M_SC_EEEEEEENS4_39AutoVectorizingCopyWithAssumedAlignmentILi128EEENS4_14SM90_TMA_STOREES27_S29_S29_EEEvvEEEEvNT_6ParamsE --------------------------
	.section	.nv.shared._ZN7cutlass13device_kernelINS_4gemm6kernel13GemmUniversalIN4cute5tupleIJiiiiEEENS1_10collective13CollectiveMmaINS1_35MainloopSm100TmaUmmaWarpSpecializedILi8ELi2ELi4ENS5_IJNS4_1CILi8EEENSA_ILi1EEESC_EEEEENS5_IJNSA_ILi128EEENSA_ILi256EEENSA_ILi32EEEEEEfNS5_IJlSC_lEEEfSJ_NS4_8TiledMMAINS4_8MMA_AtomIJNS4_23SM100_MMA_TF32_2x1SM_SSINS_10tfloat32_tESN_fLi128ELi256ELNS4_4UMMA5MajorE0ELSP_0ELNSO_7ScaleInE0ELSQ_0EEEEEENS4_6LayoutINS5_IJSC_SC_SC_EEENS5_IJNSA_ILi0EEESV_SV_EEEEENS5_IJNS4_10UnderscoreESY_SY_EEEEENS4_18SM100_TMA_2SM_LOADENS4_14ComposedLayoutINS4_7SwizzleILi3ELi4ELi3EEENS4_18smem_ptr_flag_bitsILi32EEENST_INS5_IJSB_SH_EEENS5_IJSH_SC_EEEEEEEvNS4_8identityENS4_28SM100_TMA_2SM_LOAD_MULTICASTES1A_vS1B_EENS_8epilogue10collective18CollectiveEpilogueINS1E_23Sm100TmaWarpSpecializedILi4ELi2ELi16ELb1ELb0EEEJNS5_IJNSA_ILi64EEESG_SH_EEENS5_IJNST_IS1J_SC_EENST_INS5_IJNSA_ILi16EEENSA_ILi2EEEEEENS5_IJSC_SF_EEEEEEEEfSJ_fSJ_NS1E_6fusion15FusionCallbacksIS1I_NS1S_17LinearCombinationIffffLNS_15FloatRoundStyleE2EEES1K_S1R_JEEENS4_5SM1004TMEM4LOAD26SM100_TMEM_LOAD_32dp32b16xENS4_13SM90_TMA_LOADENS12_INS13_ILi2ELi4ELi3EEES16_NST_INS5_IJSB_S1M_EEENS5_IJS1M_SC_EEEEEEENS4_39AutoVectorizingCopyWithAssumedAlignmentILi128EEENS4_14SM90_TMA_STOREES27_S29_S29_EEEvvEEEEvNT_6ParamsE,"aw",@nobits
	.sectionflags	@""
	.align	16
	.zero		1024


//--------------------- .nv.shared.reserved.0     --------------------------
	.section	.nv.shared.reserved.0,"aw",@nobits
	.weak		__nv_reservedSMEM_offset_0_alias
	.size		__nv_reservedSMEM_offset_0_alias, 0, 64
	.other		__nv_reservedSMEM_offset_0_alias,@"STO_CUDA_RESERVED_SHARED STV_DEFAULT"
__nv_reservedSMEM_offset_0_alias:
	.zero		0
.nv.shared.reserved.0:
	.zero		64
	.weak		__nv_reservedSMEM_tcgen05_partition
	.type		__nv_reservedSMEM_tcgen05_partition,@object
	.size		__nv_reservedSMEM_tcgen05_partition,(.L_0 - __nv_reservedSMEM_tcgen05_partition)
__nv_reservedSMEM_tcgen05_partition:
	.zero		32
.L_0:


//--------------------- .nv.global                --------------------------
	.section	.nv.global,"aw",@nobits
.nv.global:
	.type		_ZN40_INTERNAL_70a9b3f2_4_k_cu_70ee1850_200404cute1_E,@object
	.size		_ZN40_INTERNAL_70a9b3f2_4_k_cu_70ee1850_200404cute1_E,(_ZN40_INTERNAL_70a9b3f2_4_k_cu_70ee1850_200404cuda3std3__45__cpo6cbeginE - _ZN40_INTERNAL_70a9b3f2_4_k_cu_70ee1850_200404cute1_E)
_ZN40_INTERNAL_70a9b3f2_4_k_cu_70ee1850_200404cute1_E:
	.zero		1
	.type		_ZN40_INTERNAL_70a9b3f2_4_k_cu_70ee1850_200404cuda3std3__45__cpo6cbeginE,@object
	.size		_ZN40_INTERNAL_70a9b3f2_4_k_cu_70ee1850_200404cuda3std3__45__cpo6cbeginE,(_ZN40_INTERNAL_70a9b3f2_4_k_cu_70ee1850_200404cuda3std3__48in_placeE - _ZN40_INTERNAL_70a9b3f2_4_k_cu_70ee1850_200404cuda3std3__45__cpo6cbeginE)
_ZN40_INTERNAL_70a9b3f2_4_k_cu_70ee1850_200404cuda3std3__45__cpo6cbeginE:
	.zero		1
	.type		_ZN40_INTERNAL_70a9b3f2_4_k_cu_70ee1850_200404cuda3std3__48in_placeE,@object
	.size		_ZN40_INTERNAL_70a9b3f2_4_k_cu_70ee1850_200404cuda3std3__48in_placeE,(_ZN40_INTERNAL_70a9b3f2_4_k_cu_70ee1850_200404cuda3std6ranges3__45__cpo9iter_moveE - _ZN40_INTERNAL_70a9b3f2_4_k_cu_70ee1850_200404cuda3std3__48in_placeE)
_ZN40_INTERNAL_70a9b3f2_4_k_cu_70ee1850_200404cuda3std3__48in_placeE:
	.zero		1
	.type		_ZN40_INTERNAL_70a9b3f2_4_k_cu_70ee1850_200404cuda3std6ranges3__45__cpo9iter_moveE,@object
	.size		_ZN40_INTERNAL_70a9b3f2_4_k_cu_70ee1850_200404cuda3std6ranges3__45__cpo9iter_moveE,(_ZN40_INTERNAL_70a9b3f2_4_k_cu_70ee1850_200404cuda3std3__45__cpo5beginE - _ZN40_INTERNAL_70a9b3f2_4_k_cu_70ee1850_200404cuda3std6ranges3__45__cpo9iter_moveE)
_ZN40_INTERNAL_70a9b3f2_4_k_cu_70ee1850_200404cuda3std6ranges3__45__cpo9iter_moveE:
	.zero		1
	.type		_ZN40_INTERNAL_70a9b3f2_4_k_cu_70ee1850_200404cuda3std3__45__cpo5beginE,@object
	.size		_ZN40_INTERNAL_70a9b3f2_4_k_cu_70ee1850_200404cuda3std3__45__cpo5beginE,(_ZN40_INTERNAL_70a9b3f2_4_k_cu_70ee1850_200404cuda3std3__442_GLOBAL__N__70a9b3f2_4_k_cu_70ee1850_200406ignoreE - _ZN40_INTERNAL_70a9b3f2_4_k_cu_70ee1850_200404cuda3std3__45__cpo5beginE)
_ZN40_INTERNAL_70a9b3f2_4_k_cu_70ee1850_200404cuda3std3__45__cpo5beginE:
	.zero		1
	.type		_ZN40_INTERNAL_70a9b3f2_4_k_cu_70ee1850_200404cuda3std3__442_GLOBAL__N__70a9b3f2_4_k_cu_70ee1850_200406ignoreE,@object
	.size		_ZN40_INTERNAL_70a9b3f2_4_k_cu_70ee1850_200404cuda3std3__442_GLOBAL__N__70a9b3f2_4_k_cu_70ee1850_200406ignoreE,(_ZN40_INTERNAL_70a9b3f2_4_k_cu_70ee1850_200404cute7productE - _ZN40_INTERNAL_70a9b3f2_4_k_cu_70ee1850_200404cuda3std3__442_GLOBAL__N__70a9b3f2_4_k_cu_70ee1850_200406ignoreE)
_ZN40_INTERNAL_70a9b3f2_4_k_cu_70ee1850_200404cuda3std3__442_GLOBAL__N__70a9b3f2_4_k_cu_70ee1850_200406ignoreE:
	.zero		1
	.type		_ZN40_INTERNAL_70a9b3f2_4_k_cu_70ee1850_200404cute7productE,@object
	.size		_ZN40_INTERNAL_70a9b3f2_4_k_cu_70ee1850_200404cute7productE,(_ZN40_INTERNAL_70a9b3f2_4_k_cu_70ee1850_200404cuda3std3__45__cpo3endE - _ZN40_INTERNAL_70a9b3f2_4_k_cu_70ee1850_200404cute7productE)
_ZN40_INTERNAL_70a9b3f2_4_k_cu_70ee1850_200404cute7productE:
	.zero		1
	.type		_ZN40_INTERNAL_70a9b3f2_4_k_cu_70ee1850_200404cuda3std3__45__cpo3endE,@object
	.size		_ZN40_INTERNAL_70a9b3f2_4_k_cu_70ee1850_200404cuda3std3__45__cpo3endE,(_ZN40_INTERNAL_70a9b3f2_4_k_cu_70ee1850_200404cuda3std3__419piecewise_constructE - _ZN40_INTERNAL_70a9b3f2_4_k_cu_70ee1850_200404cuda3std3__45__cpo3endE)
_ZN40_INTERNAL_70a9b3f2_4_k_cu_70ee1850_200404cuda3std3__45__cpo3endE:
	.zero		1
	.type		_ZN40_INTERNAL_70a9b3f2_4_k_cu_70ee1850_200404cuda3std3__419piecewise_constructE,@object
	.size		_ZN40_INTERNAL_70a9b3f2_4_k_cu_70ee1850_200404cuda3std3__419piecewise_constructE,(_ZN40_INTERNAL_70a9b3f2_4_k_cu_70ee1850_200404cuda3std3__45__cpo4cendE - _ZN40_INTERNAL_70a9b3f2_4_k_cu_70ee1850_200404cuda3std3__419piecewise_constructE)
_ZN40_INTERNAL_70a9b3f2_4_k_cu_70ee1850_200404cuda3std3__419piecewise_constructE:
	.zero		1
	.type		_ZN40_INTERNAL_70a9b3f2_4_k_cu_70ee1850_200404cuda3std3__45__cpo4cendE,@object
	.size		_ZN40_INTERNAL_70a9b3f2_4_k_cu_70ee1850_200404cuda3std3__45__cpo4cendE,(_ZN40_INTERNAL_70a9b3f2_4_k_cu_70ee1850_200404cuda3std6ranges3__45__cpo4swapE - _ZN40_INTERNAL_70a9b3f2_4_k_cu_70ee1850_200404cuda3std3__45__cpo4cendE)
_ZN40_INTERNAL_70a9b3f2_4_k_cu_70ee1850_200404cuda3std3__45__cpo4cendE:
	.zero		1
	.type		_ZN40_INTERNAL_70a9b3f2_4_k_cu_70ee1850_200404cuda3std6ranges3__45__cpo4swapE,@object
	.size		_ZN40_INTERNAL_70a9b3f2_4_k_cu_70ee1850_200404cuda3std6ranges3__45__cpo4swapE,(.L_10 - _ZN40_INTERNAL_70a9b3f2_4_k_cu_70ee1850_200404cuda3std6ranges3__45__cpo4swapE)
_ZN40_INTERNAL_70a9b3f2_4_k_cu_70ee1850_200404cuda3std6ranges3__45__cpo4swapE:
	.zero		1
.L_10:


//--------------------- .nv.constant0._ZN7cutlass13device_kernelINS_4gemm6kernel13GemmUniversalIN4cute5tupleIJiiiiEEENS1_10collective13CollectiveMmaINS1_35MainloopSm100TmaUmmaWarpSpecializedILi8ELi2ELi4ENS5_IJNS4_1CILi8EEENSA_ILi1EEESC_EEEEENS5_IJNSA_ILi128EEENSA_ILi256EEENSA_ILi32EEEEEEfNS5_IJlSC_lEEEfSJ_NS4_8TiledMMAINS4_8MMA_AtomIJNS4_23SM100_MMA_TF32_2x1SM_SSINS_10tfloat32_tESN_fLi128ELi256ELNS4_4UMMA5MajorE0ELSP_0ELNSO_7ScaleInE0ELSQ_0EEEEEENS4_6LayoutINS5_IJSC_SC_SC_EEENS5_IJNSA_ILi0EEESV_SV_EEEEENS5_IJNS4_10UnderscoreESY_SY_EEEEENS4_18SM100_TMA_2SM_LOADENS4_14ComposedLayoutINS4_7SwizzleILi3ELi4ELi3EEENS4_18smem_ptr_flag_bitsILi32EEENST_INS5_IJSB_SH_EEENS5_IJSH_SC_EEEEEEEvNS4_8identityENS4_28SM100_TMA_2SM_LOAD_MULTICASTES1A_vS1B_EENS_8epilogue10collective18CollectiveEpilogueINS1E_23Sm100TmaWarpSpecializedILi4ELi2ELi16ELb1ELb0EEEJNS5_IJNSA_ILi64EEESG_SH_EEENS5_IJNST_IS1J_SC_EENST_INS5_IJNSA_ILi16EEENSA_ILi2EEEEEENS5_IJSC_SF_EEEEEEEEfSJ_fSJ_NS1E_6fusion15FusionCallbacksIS1I_NS1S_17LinearCombinationIffffLNS_15FloatRoundStyleE2EEES1K_S1R_JEEENS4_5SM1004TMEM4LOAD26SM100_TMEM_LOAD_32dp32b16xENS4_13SM90_TMA_LOADENS12_INS13_ILi2ELi4ELi3EEES16_NST_INS5_IJSB_S1M_EEENS5_IJS1M_SC_EEEEEEENS4_39AutoVectorizingCopyWithAssumedAlignmentILi128EEENS4_14SM90_TMA_STOREES27_S29_S29_EEEvvEEEEvNT_6ParamsE --------------------------
	.section	.nv.constant0._ZN7cutlass13device_kernelINS_4gemm6kernel13GemmUniversalIN4cute5tupleIJiiiiEEENS1_10collective13CollectiveMmaINS1_35MainloopSm100TmaUmmaWarpSpecializedILi8ELi2ELi4ENS5_IJNS4_1CILi8EEENSA_ILi1EEESC_EEEEENS5_IJNSA_ILi128EEENSA_ILi256EEENSA_ILi32EEEEEEfNS5_IJlSC_lEEEfSJ_NS4_8TiledMMAINS4_8MMA_AtomIJNS4_23SM100_MMA_TF32_2x1SM_SSINS_10tfloat32_tESN_fLi128ELi256ELNS4_4UMMA5MajorE0ELSP_0ELNSO_7ScaleInE0ELSQ_0EEEEEENS4_6LayoutINS5_IJSC_SC_SC_EEENS5_IJNSA_ILi0EEESV_SV_EEEEENS5_IJNS4_10UnderscoreESY_SY_EEEEENS4_18SM100_TMA_2SM_LOADENS4_14ComposedLayoutINS4_7SwizzleILi3ELi4ELi3EEENS4_18smem_ptr_flag_bitsILi32EEENST_INS5_IJSB_SH_EEENS5_IJSH_SC_EEEEEEEvNS4_8identityENS4_28SM100_TMA_2SM_LOAD_MULTICASTES1A_vS1B_EENS_8epilogue10collective18CollectiveEpilogueINS1E_23Sm100TmaWarpSpecializedILi4ELi2ELi16ELb1ELb0EEEJNS5_IJNSA_ILi64EEESG_SH_EEENS5_IJNST_IS1J_SC_EENST_INS5_IJNSA_ILi16EEENSA_ILi2EEEEEENS5_IJSC_SF_EEEEEEEEfSJ_fSJ_NS1E_6fusion15FusionCallbacksIS1I_NS1S_17LinearCombinationIffffLNS_15FloatRoundStyleE2EEES1K_S1R_JEEENS4_5SM1004TMEM4LOAD26SM100_TMEM_LOAD_32dp32b16xENS4_13SM90_TMA_LOADENS12_INS13_ILi2ELi4ELi3EEES16_NST_INS5_IJSB_S1M_EEENS5_IJS1M_SC_EEEEEEENS4_39AutoVectorizingCopyWithAssumedAlignmentILi128EEENS4_14SM90_TMA_STOREES27_S29_S29_EEEvvEEEEvNT_6ParamsE,"a",@progbits
	.sectionflags	@""
	.align	4
.nv.constant0._ZN7cutlass13device_kernelINS_4gemm6kernel13GemmUniversalIN4cute5tupleIJiiiiEEENS1_10collective13CollectiveMmaINS1_35MainloopSm100TmaUmmaWarpSpecializedILi8ELi2ELi4ENS5_IJNS4_1CILi8EEENSA_ILi1EEESC_EEEEENS5_IJNSA_ILi128EEENSA_ILi256EEENSA_ILi32EEEEEEfNS5_IJlSC_lEEEfSJ_NS4_8TiledMMAINS4_8MMA_AtomIJNS4_23SM100_MMA_TF32_2x1SM_SSINS_10tfloat32_tESN_fLi128ELi256ELNS4_4UMMA5MajorE0ELSP_0ELNSO_7ScaleInE0ELSQ_0EEEEEENS4_6LayoutINS5_IJSC_SC_SC_EEENS5_IJNSA_ILi0EEESV_SV_EEEEENS5_IJNS4_10UnderscoreESY_SY_EEEEENS4_18SM100_TMA_2SM_LOADENS4_14ComposedLayoutINS4_7SwizzleILi3ELi4ELi3EEENS4_18smem_ptr_flag_bitsILi32EEENST_INS5_IJSB_SH_EEENS5_IJSH_SC_EEEEEEEvNS4_8identityENS4_28SM100_TMA_2SM_LOAD_MULTICASTES1A_vS1B_EENS_8epilogue10collective18CollectiveEpilogueINS1E_23Sm100TmaWarpSpecializedILi4ELi2ELi16ELb1ELb0EEEJNS5_IJNSA_ILi64EEESG_SH_EEENS5_IJNST_IS1J_SC_EENST_INS5_IJNSA_ILi16EEENSA_ILi2EEEEEENS5_IJSC_SF_EEEEEEEEfSJ_fSJ_NS1E_6fusion15FusionCallbacksIS1I_NS1S_17LinearCombinationIffffLNS_15FloatRoundStyleE2EEES1K_S1R_JEEENS4_5SM1004TMEM4LOAD26SM100_TMEM_LOAD_32dp32b16xENS4_13SM90_TMA_LOADENS12_INS13_ILi2ELi4ELi3EEES16_NST_INS5_IJSB_S1M_EEENS5_IJS1M_SC_EEEEEEENS4_39AutoVectorizingCopyWithAssumedAlignmentILi128EEENS4_14SM90_TMA_STOREES27_S29_S29_EEEvvEEEEvNT_6ParamsE:
	.zero		2944


//--------------------- SYMBOLS --------------------------

	.type		.nv.reservedSmem.offset0,@object
	.size		.nv.reservedSmem.offset0,0x4
	.type		.nv.reservedSmem.cap,@object
	.size		.nv.reservedSmem.cap,0x4
	.type		__assertfail,@function
